//
// Generated by NVIDIA NVVM Compiler
//
// Compiler Build ID: CL-36424714
// Cuda compilation tools, release 13.0, V13.0.88
// Based on NVVM 20.0.0
//

.version 9.0
.target sm_100
.address_size 64

	// .globl	_Z22imageFilterKernelPartAP6uchar3S0_ii
.global .align 4 .b8 boxBlur[324] = {1, 0, 0, 0, 1, 0, 0, 0, 1, 0, 0, 0, 1, 0, 0, 0, 1, 0, 0, 0, 1, 0, 0, 0, 1, 0, 0, 0, 1, 0, 0, 0, 1, 0, 0, 0, 1, 0, 0, 0, 1, 0, 0, 0, 1, 0, 0, 0, 1, 0, 0, 0, 1, 0, 0, 0, 1, 0, 0, 0, 1, 0, 0, 0, 1, 0, 0, 0, 1, 0, 0, 0, 1, 0, 0, 0, 1, 0, 0, 0, 1, 0, 0, 0, 1, 0, 0, 0, 1, 0, 0, 0, 1, 0, 0, 0, 1, 0, 0, 0, 1, 0, 0, 0, 1, 0, 0, 0, 1, 0, 0, 0, 1, 0, 0, 0, 1, 0, 0, 0, 1, 0, 0, 0, 1, 0, 0, 0, 1, 0, 0, 0, 1, 0, 0, 0, 1, 0, 0, 0, 1, 0, 0, 0, 1, 0, 0, 0, 1, 0, 0, 0, 1, 0, 0, 0, 1, 0, 0, 0, 1, 0, 0, 0, 1, 0, 0, 0, 1, 0, 0, 0, 1, 0, 0, 0, 1, 0, 0, 0, 1, 0, 0, 0, 1, 0, 0, 0, 1, 0, 0, 0, 1, 0, 0, 0, 1, 0, 0, 0, 1, 0, 0, 0, 1, 0, 0, 0, 1, 0, 0, 0, 1, 0, 0, 0, 1, 0, 0, 0, 1, 0, 0, 0, 1, 0, 0, 0, 1, 0, 0, 0, 1, 0, 0, 0, 1, 0, 0, 0, 1, 0, 0, 0, 1, 0, 0, 0, 1, 0, 0, 0, 1, 0, 0, 0, 1, 0, 0, 0, 1, 0, 0, 0, 1, 0, 0, 0, 1, 0, 0, 0, 1, 0, 0, 0, 1, 0, 0, 0, 1, 0, 0, 0, 1, 0, 0, 0, 1, 0, 0, 0, 1, 0, 0, 0, 1, 0, 0, 0, 1, 0, 0, 0, 1, 0, 0, 0, 1, 0, 0, 0, 1, 0, 0, 0, 1, 0, 0, 0, 1};
.global .align 4 .b8 sharpen[324] = {0, 0, 0, 0, 0, 0, 0, 0, 0, 0, 0, 0, 0, 0, 0, 0, 255, 255, 255, 255, 0, 0, 0, 0, 0, 0, 0, 0, 0, 0, 0, 0, 0, 0, 0, 0, 0, 0, 0, 0, 0, 0, 0, 0, 0, 0, 0, 0, 0, 0, 0, 0, 255, 255, 255, 255, 0, 0, 0, 0, 0, 0, 0, 0, 0, 0, 0, 0, 0, 0, 0, 0, 0, 0, 0, 0, 0, 0, 0, 0, 0, 0, 0, 0, 0, 0, 0, 0, 255, 255, 255, 255, 0, 0, 0, 0, 0, 0, 0, 0, 0, 0, 0, 0, 0, 0, 0, 0, 0, 0, 0, 0, 0, 0, 0, 0, 0, 0, 0, 0, 0, 0, 0, 0, 255, 255, 255, 255, 0, 0, 0, 0, 0, 0, 0, 0, 0, 0, 0, 0, 0, 0, 0, 0, 255, 255, 255, 255, 255, 255, 255, 255, 255, 255, 255, 255, 255, 255, 255, 255, 17, 0, 0, 0, 255, 255, 255, 255, 255, 255, 255, 255, 255, 255, 255, 255, 255, 255, 255, 255, 0, 0, 0, 0, 0, 0, 0, 0, 0, 0, 0, 0, 0, 0, 0, 0, 255, 255, 255, 255, 0, 0, 0, 0, 0, 0, 0, 0, 0, 0, 0, 0, 0, 0, 0, 0, 0, 0, 0, 0, 0, 0, 0, 0, 0, 0, 0, 0, 0, 0, 0, 0, 255, 255, 255, 255, 0, 0, 0, 0, 0, 0, 0, 0, 0, 0, 0, 0, 0, 0, 0, 0, 0, 0, 0, 0, 0, 0, 0, 0, 0, 0, 0, 0, 0, 0, 0, 0, 255, 255, 255, 255, 0, 0, 0, 0, 0, 0, 0, 0, 0, 0, 0, 0, 0, 0, 0, 0, 0, 0, 0, 0, 0, 0, 0, 0, 0, 0, 0, 0, 0, 0, 0, 0, 255, 255, 255, 255};
.global .align 4 .b8 sobel[324] = {4, 0, 0, 0, 3, 0, 0, 0, 2, 0, 0, 0, 1, 0, 0, 0, 0, 0, 0, 0, 255, 255, 255, 255, 254, 255, 255, 255, 253, 255, 255, 255, 252, 255, 255, 255, 5, 0, 0, 0, 4, 0, 0, 0, 3, 0, 0, 0, 2, 0, 0, 0, 0, 0, 0, 0, 254, 255, 255, 255, 253, 255, 255, 255, 252, 255, 255, 255, 251, 255, 255, 255, 6, 0, 0, 0, 5, 0, 0, 0, 4, 0, 0, 0, 3, 0, 0, 0, 0, 0, 0, 0, 253, 255, 255, 255, 252, 255, 255, 255, 251, 255, 255, 255, 250, 255, 255, 255, 7, 0, 0, 0, 6, 0, 0, 0, 5, 0, 0, 0, 4, 0, 0, 0, 0, 0, 0, 0, 252, 255, 255, 255, 251, 255, 255, 255, 250, 255, 255, 255, 249, 255, 255, 255, 8, 0, 0, 0, 7, 0, 0, 0, 6, 0, 0, 0, 5, 0, 0, 0, 0, 0, 0, 0, 251, 255, 255, 255, 250, 255, 255, 255, 249, 255, 255, 255, 248, 255, 255, 255, 7, 0, 0, 0, 6, 0, 0, 0, 5, 0, 0, 0, 4, 0, 0, 0, 0, 0, 0, 0, 252, 255, 255, 255, 251, 255, 255, 255, 250, 255, 255, 255, 249, 255, 255, 255, 6, 0, 0, 0, 5, 0, 0, 0, 4, 0, 0, 0, 3, 0, 0, 0, 0, 0, 0, 0, 253, 255, 255, 255, 252, 255, 255, 255, 251, 255, 255, 255, 250, 255, 255, 255, 5, 0, 0, 0, 4, 0, 0, 0, 3, 0, 0, 0, 2, 0, 0, 0, 0, 0, 0, 0, 254, 255, 255, 255, 253, 255, 255, 255, 252, 255, 255, 255, 251, 255, 255, 255, 4, 0, 0, 0, 3, 0, 0, 0, 2, 0, 0, 0, 1, 0, 0, 0, 0, 0, 0, 0, 255, 255, 255, 255, 254, 255, 255, 255, 253, 255, 255, 255, 252, 255, 255, 255};
// _ZZ17imageFilterKernelP6uchar3S0_iicE6s_data has been demoted

.visible .entry _Z22imageFilterKernelPartAP6uchar3S0_ii(
	.param .u64 .ptr .align 1 _Z22imageFilterKernelPartAP6uchar3S0_ii_param_0,
	.param .u64 .ptr .align 1 _Z22imageFilterKernelPartAP6uchar3S0_ii_param_1,
	.param .u32 _Z22imageFilterKernelPartAP6uchar3S0_ii_param_2,
	.param .u32 _Z22imageFilterKernelPartAP6uchar3S0_ii_param_3
)
{
	.reg .pred 	%p<51>;
	.reg .b32 	%r<214>;
	.reg .b32 	%f<4>;
	.reg .b64 	%rd<9>;

	ld.param.u64 	%rd4, [_Z22imageFilterKernelPartAP6uchar3S0_ii_param_0];
	ld.param.u64 	%rd5, [_Z22imageFilterKernelPartAP6uchar3S0_ii_param_1];
	ld.param.u32 	%r94, [_Z22imageFilterKernelPartAP6uchar3S0_ii_param_2];
	ld.param.u32 	%r95, [_Z22imageFilterKernelPartAP6uchar3S0_ii_param_3];
	mul.lo.s32 	%r1, %r95, %r94;
	cvt.rn.f32.s32 	%f1, %r1;
	div.rn.f32 	%f2, %f1, 0f46400000;
	mul.hi.s32 	%r96, %r1, 715827883;
	shr.u32 	%r97, %r96, 31;
	shr.s32 	%r98, %r96, 11;
	add.s32 	%r99, %r98, %r97;
	cvt.rn.f32.s32 	%f3, %r99;
	setp.gt.f32 	%p1, %f2, %f3;
	selp.u32 	%r100, 1, 0, %p1;
	add.s32 	%r2, %r99, %r100;
	setp.lt.s32 	%p2, %r2, 1;
	@%p2 bra 	$L__BB0_43;
	shl.b32 	%r4, %r94, 2;
	neg.s32 	%r3, %r4;
	mov.u32 	%r102, %tid.x;
	mov.u32 	%r103, %ctaid.x;
	mov.u32 	%r104, %ntid.x;
	mad.lo.s32 	%r105, %r104, %r103, %r102;
	mul.lo.s32 	%r170, %r2, %r105;
	cvta.to.global.u64 	%rd1, %rd5;
	cvta.to.global.u64 	%rd2, %rd4;
	mov.b32 	%r169, 0;
$L__BB0_2:
	setp.ge.s32 	%p3, %r170, %r1;
	@%p3 bra 	$L__BB0_42;
	add.s32 	%r173, %r3, %r170;
	sub.s32 	%r172, %r4, %r170;
	mov.b32 	%r171, 0;
	mov.u32 	%r185, %r171;
	mov.u32 	%r184, %r171;
	mov.u32 	%r183, %r171;
	mov.u32 	%r182, %r171;
$L__BB0_4:
	setp.eq.s32 	%p4, %r172, 0;
	mul.wide.s32 	%rd6, %r173, 3;
	add.s64 	%rd3, %rd2, %rd6;
	@%p4 bra 	$L__BB0_8;
	div.s32 	%r107, %r173, %r94;
	setp.ge.s32 	%p5, %r107, %r95;
	@%p5 bra 	$L__BB0_8;
	rem.s32 	%r108, %r170, %r94;
	setp.eq.s32 	%p6, %r108, 4;
	add.s32 	%r110, %r108, -4;
	setp.ge.s32 	%p7, %r110, %r94;
	or.pred  	%p8, %p6, %p7;
	@%p8 bra 	$L__BB0_8;
	ld.global.u8 	%r111, [%rd3+-12];
	add.s32 	%r184, %r184, %r111;
	ld.global.u8 	%r112, [%rd3+-11];
	add.s32 	%r183, %r183, %r112;
	ld.global.u8 	%r113, [%rd3+-10];
	add.s32 	%r182, %r182, %r113;
	add.s32 	%r185, %r185, 1;
$L__BB0_8:
	setp.eq.s32 	%p9, %r172, 0;
	@%p9 bra 	$L__BB0_12;
	div.s32 	%r114, %r173, %r94;
	setp.ge.s32 	%p10, %r114, %r95;
	@%p10 bra 	$L__BB0_12;
	rem.s32 	%r115, %r170, %r94;
	setp.eq.s32 	%p11, %r115, 3;
	add.s32 	%r117, %r115, -3;
	setp.ge.s32 	%p12, %r117, %r94;
	or.pred  	%p13, %p11, %p12;
	@%p13 bra 	$L__BB0_12;
	ld.global.u8 	%r118, [%rd3+-9];
	add.s32 	%r184, %r184, %r118;
	ld.global.u8 	%r119, [%rd3+-8];
	add.s32 	%r183, %r183, %r119;
	ld.global.u8 	%r120, [%rd3+-7];
	add.s32 	%r182, %r182, %r120;
	add.s32 	%r185, %r185, 1;
$L__BB0_12:
	setp.eq.s32 	%p14, %r172, 0;
	@%p14 bra 	$L__BB0_16;
	div.s32 	%r121, %r173, %r94;
	setp.ge.s32 	%p15, %r121, %r95;
	@%p15 bra 	$L__BB0_16;
	rem.s32 	%r122, %r170, %r94;
	setp.eq.s32 	%p16, %r122, 2;
	add.s32 	%r124, %r122, -2;
	setp.ge.s32 	%p17, %r124, %r94;
	or.pred  	%p18, %p16, %p17;
	@%p18 bra 	$L__BB0_16;
	ld.global.u8 	%r125, [%rd3+-6];
	add.s32 	%r184, %r184, %r125;
	ld.global.u8 	%r126, [%rd3+-5];
	add.s32 	%r183, %r183, %r126;
	ld.global.u8 	%r127, [%rd3+-4];
	add.s32 	%r182, %r182, %r127;
	add.s32 	%r185, %r185, 1;
$L__BB0_16:
	setp.eq.s32 	%p19, %r172, 0;
	@%p19 bra 	$L__BB0_20;
	div.s32 	%r128, %r173, %r94;
	setp.ge.s32 	%p20, %r128, %r95;
	@%p20 bra 	$L__BB0_20;
	setp.lt.s32 	%p21, %r94, 0;
	rem.s32 	%r129, %r170, %r94;
	setp.eq.s32 	%p22, %r129, 1;
	or.pred  	%p23, %p22, %p21;
	@%p23 bra 	$L__BB0_20;
	ld.global.u8 	%r130, [%rd3+-3];
	add.s32 	%r184, %r184, %r130;
	ld.global.u8 	%r131, [%rd3+-2];
	add.s32 	%r183, %r183, %r131;
	ld.global.u8 	%r132, [%rd3+-1];
	add.s32 	%r182, %r182, %r132;
	add.s32 	%r185, %r185, 1;
$L__BB0_20:
	setp.eq.s32 	%p24, %r172, 0;
	@%p24 bra 	$L__BB0_24;
	div.s32 	%r133, %r173, %r94;
	setp.ge.s32 	%p25, %r133, %r95;
	@%p25 bra 	$L__BB0_24;
	setp.lt.s32 	%p26, %r94, 0;
	rem.s32 	%r134, %r170, %r94;
	setp.eq.s32 	%p27, %r134, 0;
	or.pred  	%p28, %p27, %p26;
	@%p28 bra 	$L__BB0_24;
	ld.global.u8 	%r135, [%rd3];
	add.s32 	%r184, %r184, %r135;
	ld.global.u8 	%r136, [%rd3+1];
	add.s32 	%r183, %r183, %r136;
	ld.global.u8 	%r137, [%rd3+2];
	add.s32 	%r182, %r182, %r137;
	add.s32 	%r185, %r185, 1;
$L__BB0_24:
	setp.eq.s32 	%p29, %r172, 0;
	@%p29 bra 	$L__BB0_28;
	div.s32 	%r138, %r173, %r94;
	setp.ge.s32 	%p30, %r138, %r95;
	@%p30 bra 	$L__BB0_28;
	rem.s32 	%r139, %r170, %r94;
	setp.eq.s32 	%p31, %r139, -1;
	add.s32 	%r141, %r139, 1;
	setp.ge.s32 	%p32, %r141, %r94;
	or.pred  	%p33, %p31, %p32;
	@%p33 bra 	$L__BB0_28;
	ld.global.u8 	%r142, [%rd3+3];
	add.s32 	%r184, %r184, %r142;
	ld.global.u8 	%r143, [%rd3+4];
	add.s32 	%r183, %r183, %r143;
	ld.global.u8 	%r144, [%rd3+5];
	add.s32 	%r182, %r182, %r144;
	add.s32 	%r185, %r185, 1;
$L__BB0_28:
	setp.eq.s32 	%p34, %r172, 0;
	@%p34 bra 	$L__BB0_32;
	div.s32 	%r145, %r173, %r94;
	setp.ge.s32 	%p35, %r145, %r95;
	@%p35 bra 	$L__BB0_32;
	rem.s32 	%r146, %r170, %r94;
	setp.eq.s32 	%p36, %r146, -2;
	add.s32 	%r148, %r146, 2;
	setp.ge.s32 	%p37, %r148, %r94;
	or.pred  	%p38, %p36, %p37;
	@%p38 bra 	$L__BB0_32;
	ld.global.u8 	%r149, [%rd3+6];
	add.s32 	%r184, %r184, %r149;
	ld.global.u8 	%r150, [%rd3+7];
	add.s32 	%r183, %r183, %r150;
	ld.global.u8 	%r151, [%rd3+8];
	add.s32 	%r182, %r182, %r151;
	add.s32 	%r185, %r185, 1;
$L__BB0_32:
	setp.eq.s32 	%p39, %r172, 0;
	@%p39 bra 	$L__BB0_36;
	div.s32 	%r152, %r173, %r94;
	setp.ge.s32 	%p40, %r152, %r95;
	@%p40 bra 	$L__BB0_36;
	rem.s32 	%r153, %r170, %r94;
	setp.eq.s32 	%p41, %r153, -3;
	add.s32 	%r155, %r153, 3;
	setp.ge.s32 	%p42, %r155, %r94;
	or.pred  	%p43, %p41, %p42;
	@%p43 bra 	$L__BB0_36;
	ld.global.u8 	%r156, [%rd3+9];
	add.s32 	%r184, %r184, %r156;
	ld.global.u8 	%r157, [%rd3+10];
	add.s32 	%r183, %r183, %r157;
	ld.global.u8 	%r158, [%rd3+11];
	add.s32 	%r182, %r182, %r158;
	add.s32 	%r185, %r185, 1;
$L__BB0_36:
	setp.eq.s32 	%p44, %r172, 0;
	@%p44 bra 	$L__BB0_40;
	div.s32 	%r159, %r173, %r94;
	setp.ge.s32 	%p45, %r159, %r95;
	@%p45 bra 	$L__BB0_40;
	rem.s32 	%r160, %r170, %r94;
	setp.eq.s32 	%p46, %r160, -4;
	add.s32 	%r162, %r160, 4;
	setp.ge.s32 	%p47, %r162, %r94;
	or.pred  	%p48, %p46, %p47;
	@%p48 bra 	$L__BB0_40;
	ld.global.u8 	%r163, [%rd3+12];
	add.s32 	%r184, %r184, %r163;
	ld.global.u8 	%r164, [%rd3+13];
	add.s32 	%r183, %r183, %r164;
	ld.global.u8 	%r165, [%rd3+14];
	add.s32 	%r182, %r182, %r165;
	add.s32 	%r185, %r185, 1;
$L__BB0_40:
	add.s32 	%r173, %r173, %r94;
	sub.s32 	%r172, %r172, %r94;
	add.s32 	%r171, %r171, 1;
	setp.ne.s32 	%p49, %r171, 9;
	@%p49 bra 	$L__BB0_4;
	div.s32 	%r166, %r184, %r185;
	mul.wide.s32 	%rd7, %r170, 3;
	add.s64 	%rd8, %rd1, %rd7;
	st.global.u8 	[%rd8], %r166;
	div.s32 	%r167, %r183, %r185;
	st.global.u8 	[%rd8+1], %r167;
	div.s32 	%r168, %r182, %r185;
	st.global.u8 	[%rd8+2], %r168;
$L__BB0_42:
	add.s32 	%r170, %r170, 1;
	add.s32 	%r169, %r169, 1;
	setp.ne.s32 	%p50, %r169, %r2;
	@%p50 bra 	$L__BB0_2;
$L__BB0_43:
	ret;

}
	// .globl	_Z22imageFilterKernelPartBP6uchar3S0_ii
.visible .entry _Z22imageFilterKernelPartBP6uchar3S0_ii(
	.param .u64 .ptr .align 1 _Z22imageFilterKernelPartBP6uchar3S0_ii_param_0,
	.param .u64 .ptr .align 1 _Z22imageFilterKernelPartBP6uchar3S0_ii_param_1,
	.param .u32 _Z22imageFilterKernelPartBP6uchar3S0_ii_param_2,
	.param .u32 _Z22imageFilterKernelPartBP6uchar3S0_ii_param_3
)
{
	.reg .pred 	%p<49>;
	.reg .b32 	%r<203>;
	.reg .b64 	%rd<9>;

	ld.param.u64 	%rd4, [_Z22imageFilterKernelPartBP6uchar3S0_ii_param_0];
	ld.param.u64 	%rd5, [_Z22imageFilterKernelPartBP6uchar3S0_ii_param_1];
	ld.param.u32 	%r91, [_Z22imageFilterKernelPartBP6uchar3S0_ii_param_2];
	ld.param.u32 	%r92, [_Z22imageFilterKernelPartBP6uchar3S0_ii_param_3];
	mov.u32 	%r93, %ntid.x;
	mov.u32 	%r94, %ctaid.x;
	mov.u32 	%r95, %tid.x;
	mad.lo.s32 	%r159, %r93, %r94, %r95;
	mul.lo.s32 	%r2, %r92, %r91;
	setp.ge.s32 	%p1, %r159, %r2;
	@%p1 bra 	$L__BB1_41;
	shl.b32 	%r4, %r91, 2;
	neg.s32 	%r3, %r4;
	cvta.to.global.u64 	%rd1, %rd5;
	cvta.to.global.u64 	%rd2, %rd4;
$L__BB1_2:
	add.s32 	%r162, %r3, %r159;
	sub.s32 	%r161, %r4, %r159;
	mov.b32 	%r160, 0;
	mov.u32 	%r174, %r160;
	mov.u32 	%r173, %r160;
	mov.u32 	%r172, %r160;
	mov.u32 	%r171, %r160;
$L__BB1_3:
	setp.eq.s32 	%p2, %r161, 0;
	bar.sync 	0;
	mul.wide.s32 	%rd6, %r162, 3;
	add.s64 	%rd3, %rd2, %rd6;
	@%p2 bra 	$L__BB1_7;
	div.s32 	%r97, %r162, %r91;
	setp.ge.s32 	%p3, %r97, %r92;
	@%p3 bra 	$L__BB1_7;
	rem.s32 	%r98, %r159, %r91;
	setp.eq.s32 	%p4, %r98, 4;
	add.s32 	%r100, %r98, -4;
	setp.ge.s32 	%p5, %r100, %r91;
	or.pred  	%p6, %p4, %p5;
	@%p6 bra 	$L__BB1_7;
	ld.global.u8 	%r101, [%rd3+-12];
	add.s32 	%r173, %r173, %r101;
	ld.global.u8 	%r102, [%rd3+-11];
	add.s32 	%r172, %r172, %r102;
	ld.global.u8 	%r103, [%rd3+-10];
	add.s32 	%r171, %r171, %r103;
	add.s32 	%r174, %r174, 1;
$L__BB1_7:
	setp.eq.s32 	%p7, %r161, 0;
	bar.sync 	0;
	@%p7 bra 	$L__BB1_11;
	div.s32 	%r104, %r162, %r91;
	setp.ge.s32 	%p8, %r104, %r92;
	@%p8 bra 	$L__BB1_11;
	rem.s32 	%r105, %r159, %r91;
	setp.eq.s32 	%p9, %r105, 3;
	add.s32 	%r107, %r105, -3;
	setp.ge.s32 	%p10, %r107, %r91;
	or.pred  	%p11, %p9, %p10;
	@%p11 bra 	$L__BB1_11;
	ld.global.u8 	%r108, [%rd3+-9];
	add.s32 	%r173, %r173, %r108;
	ld.global.u8 	%r109, [%rd3+-8];
	add.s32 	%r172, %r172, %r109;
	ld.global.u8 	%r110, [%rd3+-7];
	add.s32 	%r171, %r171, %r110;
	add.s32 	%r174, %r174, 1;
$L__BB1_11:
	setp.eq.s32 	%p12, %r161, 0;
	bar.sync 	0;
	@%p12 bra 	$L__BB1_15;
	div.s32 	%r111, %r162, %r91;
	setp.ge.s32 	%p13, %r111, %r92;
	@%p13 bra 	$L__BB1_15;
	rem.s32 	%r112, %r159, %r91;
	setp.eq.s32 	%p14, %r112, 2;
	add.s32 	%r114, %r112, -2;
	setp.ge.s32 	%p15, %r114, %r91;
	or.pred  	%p16, %p14, %p15;
	@%p16 bra 	$L__BB1_15;
	ld.global.u8 	%r115, [%rd3+-6];
	add.s32 	%r173, %r173, %r115;
	ld.global.u8 	%r116, [%rd3+-5];
	add.s32 	%r172, %r172, %r116;
	ld.global.u8 	%r117, [%rd3+-4];
	add.s32 	%r171, %r171, %r117;
	add.s32 	%r174, %r174, 1;
$L__BB1_15:
	setp.eq.s32 	%p17, %r161, 0;
	bar.sync 	0;
	@%p17 bra 	$L__BB1_19;
	div.s32 	%r118, %r162, %r91;
	setp.ge.s32 	%p18, %r118, %r92;
	@%p18 bra 	$L__BB1_19;
	setp.lt.s32 	%p19, %r91, 0;
	rem.s32 	%r119, %r159, %r91;
	setp.eq.s32 	%p20, %r119, 1;
	or.pred  	%p21, %p20, %p19;
	@%p21 bra 	$L__BB1_19;
	ld.global.u8 	%r120, [%rd3+-3];
	add.s32 	%r173, %r173, %r120;
	ld.global.u8 	%r121, [%rd3+-2];
	add.s32 	%r172, %r172, %r121;
	ld.global.u8 	%r122, [%rd3+-1];
	add.s32 	%r171, %r171, %r122;
	add.s32 	%r174, %r174, 1;
$L__BB1_19:
	setp.eq.s32 	%p22, %r161, 0;
	bar.sync 	0;
	@%p22 bra 	$L__BB1_23;
	div.s32 	%r123, %r162, %r91;
	setp.ge.s32 	%p23, %r123, %r92;
	@%p23 bra 	$L__BB1_23;
	setp.lt.s32 	%p24, %r91, 0;
	rem.s32 	%r124, %r159, %r91;
	setp.eq.s32 	%p25, %r124, 0;
	or.pred  	%p26, %p25, %p24;
	@%p26 bra 	$L__BB1_23;
	ld.global.u8 	%r125, [%rd3];
	add.s32 	%r173, %r173, %r125;
	ld.global.u8 	%r126, [%rd3+1];
	add.s32 	%r172, %r172, %r126;
	ld.global.u8 	%r127, [%rd3+2];
	add.s32 	%r171, %r171, %r127;
	add.s32 	%r174, %r174, 1;
$L__BB1_23:
	setp.eq.s32 	%p27, %r161, 0;
	bar.sync 	0;
	@%p27 bra 	$L__BB1_27;
	div.s32 	%r128, %r162, %r91;
	setp.ge.s32 	%p28, %r128, %r92;
	@%p28 bra 	$L__BB1_27;
	rem.s32 	%r129, %r159, %r91;
	setp.eq.s32 	%p29, %r129, -1;
	add.s32 	%r131, %r129, 1;
	setp.ge.s32 	%p30, %r131, %r91;
	or.pred  	%p31, %p29, %p30;
	@%p31 bra 	$L__BB1_27;
	ld.global.u8 	%r132, [%rd3+3];
	add.s32 	%r173, %r173, %r132;
	ld.global.u8 	%r133, [%rd3+4];
	add.s32 	%r172, %r172, %r133;
	ld.global.u8 	%r134, [%rd3+5];
	add.s32 	%r171, %r171, %r134;
	add.s32 	%r174, %r174, 1;
$L__BB1_27:
	setp.eq.s32 	%p32, %r161, 0;
	bar.sync 	0;
	@%p32 bra 	$L__BB1_31;
	div.s32 	%r135, %r162, %r91;
	setp.ge.s32 	%p33, %r135, %r92;
	@%p33 bra 	$L__BB1_31;
	rem.s32 	%r136, %r159, %r91;
	setp.eq.s32 	%p34, %r136, -2;
	add.s32 	%r138, %r136, 2;
	setp.ge.s32 	%p35, %r138, %r91;
	or.pred  	%p36, %p34, %p35;
	@%p36 bra 	$L__BB1_31;
	ld.global.u8 	%r139, [%rd3+6];
	add.s32 	%r173, %r173, %r139;
	ld.global.u8 	%r140, [%rd3+7];
	add.s32 	%r172, %r172, %r140;
	ld.global.u8 	%r141, [%rd3+8];
	add.s32 	%r171, %r171, %r141;
	add.s32 	%r174, %r174, 1;
$L__BB1_31:
	setp.eq.s32 	%p37, %r161, 0;
	bar.sync 	0;
	@%p37 bra 	$L__BB1_35;
	div.s32 	%r142, %r162, %r91;
	setp.ge.s32 	%p38, %r142, %r92;
	@%p38 bra 	$L__BB1_35;
	rem.s32 	%r143, %r159, %r91;
	setp.eq.s32 	%p39, %r143, -3;
	add.s32 	%r145, %r143, 3;
	setp.ge.s32 	%p40, %r145, %r91;
	or.pred  	%p41, %p39, %p40;
	@%p41 bra 	$L__BB1_35;
	ld.global.u8 	%r146, [%rd3+9];
	add.s32 	%r173, %r173, %r146;
	ld.global.u8 	%r147, [%rd3+10];
	add.s32 	%r172, %r172, %r147;
	ld.global.u8 	%r148, [%rd3+11];
	add.s32 	%r171, %r171, %r148;
	add.s32 	%r174, %r174, 1;
$L__BB1_35:
	setp.eq.s32 	%p42, %r161, 0;
	bar.sync 	0;
	@%p42 bra 	$L__BB1_39;
	div.s32 	%r149, %r162, %r91;
	setp.ge.s32 	%p43, %r149, %r92;
	@%p43 bra 	$L__BB1_39;
	rem.s32 	%r150, %r159, %r91;
	setp.eq.s32 	%p44, %r150, -4;
	add.s32 	%r152, %r150, 4;
	setp.ge.s32 	%p45, %r152, %r91;
	or.pred  	%p46, %p44, %p45;
	@%p46 bra 	$L__BB1_39;
	ld.global.u8 	%r153, [%rd3+12];
	add.s32 	%r173, %r173, %r153;
	ld.global.u8 	%r154, [%rd3+13];
	add.s32 	%r172, %r172, %r154;
	ld.global.u8 	%r155, [%rd3+14];
	add.s32 	%r171, %r171, %r155;
	add.s32 	%r174, %r174, 1;
$L__BB1_39:
	add.s32 	%r162, %r162, %r91;
	sub.s32 	%r161, %r161, %r91;
	add.s32 	%r160, %r160, 1;
	setp.ne.s32 	%p47, %r160, 9;
	@%p47 bra 	$L__BB1_3;
	div.s32 	%r156, %r173, %r174;
	mul.wide.s32 	%rd7, %r159, 3;
	add.s64 	%rd8, %rd1, %rd7;
	st.global.u8 	[%rd8], %r156;
	div.s32 	%r157, %r172, %r174;
	st.global.u8 	[%rd8+1], %r157;
	div.s32 	%r158, %r171, %r174;
	st.global.u8 	[%rd8+2], %r158;
	add.s32 	%r159, %r159, 12288;
	setp.lt.s32 	%p48, %r159, %r2;
	@%p48 bra 	$L__BB1_2;
$L__BB1_41:
	ret;

}
	// .globl	_Z17imageFilterKernelP6uchar3S0_iic
.visible .entry _Z17imageFilterKernelP6uchar3S0_iic(
	.param .u64 .ptr .align 1 _Z17imageFilterKernelP6uchar3S0_iic_param_0,
	.param .u64 .ptr .align 1 _Z17imageFilterKernelP6uchar3S0_iic_param_1,
	.param .u32 _Z17imageFilterKernelP6uchar3S0_iic_param_2,
	.param .u32 _Z17imageFilterKernelP6uchar3S0_iic_param_3,
	.param .u8 _Z17imageFilterKernelP6uchar3S0_iic_param_4
)
{
	.local .align 4 .b8 	__local_depot2[324];
	.reg .b64 	%SP;
	.reg .b64 	%SPL;
	.reg .pred 	%p<88>;
	.reg .b16 	%rs<77>;
	.reg .b32 	%r<198>;
	.reg .b32 	%f<129>;
	.reg .b64 	%rd<62>;
	// demoted variable
	.shared .align 1 .b8 _ZZ17imageFilterKernelP6uchar3S0_iicE6s_data[49152];
	mov.u64 	%SPL, __local_depot2;
	ld.param.u64 	%rd15, [_Z17imageFilterKernelP6uchar3S0_iic_param_0];
	ld.param.u64 	%rd14, [_Z17imageFilterKernelP6uchar3S0_iic_param_1];
	ld.param.u32 	%r98, [_Z17imageFilterKernelP6uchar3S0_iic_param_2];
	ld.param.u32 	%r99, [_Z17imageFilterKernelP6uchar3S0_iic_param_3];
	ld.param.s8 	%rs1, [_Z17imageFilterKernelP6uchar3S0_iic_param_4];
	cvta.to.global.u64 	%rd1, %rd15;
	add.u64 	%rd2, %SPL, 0;
	setp.eq.s16 	%p1, %rs1, 49;
	@%p1 bra 	$L__BB2_5;
	setp.eq.s16 	%p2, %rs1, 50;
	@%p2 bra 	$L__BB2_7;
	setp.ne.s16 	%p3, %rs1, 51;
	@%p3 bra 	$L__BB2_9;
	mov.b32 	%r177, 0;
	mov.u64 	%rd60, sobel;
	mov.u64 	%rd61, %rd2;
$L__BB2_4:
	ld.global.u32 	%r103, [%rd60];
	st.local.u32 	[%rd61], %r103;
	add.s32 	%r6, %r177, 1;
	add.s64 	%rd61, %rd61, 4;
	add.s64 	%rd60, %rd60, 4;
	setp.lt.u32 	%p4, %r177, 80;
	mov.b32 	%r178, 1;
	mov.u32 	%r177, %r6;
	@%p4 bra 	$L__BB2_4;
	bra.uni 	$L__BB2_9;
$L__BB2_5:
	mov.b32 	%r175, 0;
	mov.u64 	%rd20, boxBlur;
$L__BB2_6:
	mul.wide.u32 	%rd19, %r175, 4;
	add.s64 	%rd21, %rd20, %rd19;
	ld.global.u32 	%r109, [%rd21];
	add.s64 	%rd22, %rd2, %rd19;
	st.local.u32 	[%rd22], %r109;
	add.s32 	%r2, %r175, 1;
	setp.lt.u32 	%p6, %r175, 80;
	mov.b32 	%r178, 81;
	mov.u32 	%r175, %r2;
	@%p6 bra 	$L__BB2_6;
	bra.uni 	$L__BB2_9;
$L__BB2_7:
	mov.b32 	%r176, 0;
	mov.u64 	%rd58, sharpen;
	mov.u64 	%rd59, %rd2;
$L__BB2_8:
	ld.global.u32 	%r106, [%rd58];
	st.local.u32 	[%rd59], %r106;
	add.s32 	%r4, %r176, 1;
	add.s64 	%rd59, %rd59, 4;
	add.s64 	%rd58, %rd58, 4;
	setp.lt.u32 	%p5, %r176, 80;
	mov.b32 	%r178, 1;
	mov.u32 	%r176, %r4;
	@%p5 bra 	$L__BB2_8;
$L__BB2_9:
	mov.u32 	%r8, %nctaid.y;
	mov.u32 	%r9, %nctaid.x;
	mov.u32 	%r10, %ctaid.x;
	mov.u32 	%r11, %ntid.x;
	mov.u32 	%r12, %tid.x;
	mov.u32 	%r111, %ntid.y;
	shl.b32 	%r13, %r111, 4;
	mov.u32 	%r14, %tid.y;
	mul.lo.s32 	%r15, %r99, %r98;
	mul.lo.s32 	%r112, %r12, 3;
	mov.u32 	%r113, _ZZ17imageFilterKernelP6uchar3S0_iicE6s_data;
	add.s32 	%r114, %r113, %r112;
	add.s32 	%r16, %r12, -4;
	mul.lo.s32 	%r115, %r14, 384;
	add.s32 	%r17, %r114, %r115;
	add.s32 	%r116, %r115, %r112;
	add.s32 	%r117, %r116, %r113;
	add.s32 	%r18, %r117, -1548;
	add.s64 	%rd11, %rd2, 176;
	cvta.to.global.u64 	%rd12, %rd14;
	mov.b32 	%r179, 0;
	mov.u32 	%r180, %r179;
$L__BB2_10:
	mov.u32 	%r119, %ctaid.y;
	or.b32  	%r120, %r180, %r119;
	setp.eq.s32 	%p7, %r120, 0;
	selp.b32 	%r121, -4, -8, %p7;
	add.s32 	%r122, %r179, %r119;
	mad.lo.s32 	%r123, %r13, %r122, %r14;
	mad.lo.s32 	%r124, %r121, %r122, %r121;
	add.s32 	%r21, %r123, %r124;
	mul.lo.s32 	%r22, %r21, %r98;
	shl.b32 	%r23, %r98, 3;
	shl.b32 	%r24, %r98, 4;
	shl.b32 	%r25, %r98, 5;
	shl.b32 	%r26, %r98, 6;
	add.s32 	%r27, %r21, -4;
	mov.b32 	%r181, 0;
	mov.u32 	%r182, %r181;
$L__BB2_11:
	setp.gt.s32 	%p8, %r21, %r99;
	or.b32  	%r125, %r182, %r10;
	setp.eq.s32 	%p9, %r125, 0;
	selp.b32 	%r126, -4, -8, %p9;
	add.s32 	%r127, %r181, %r10;
	mul.lo.s32 	%r30, %r127, %r11;
	add.s32 	%r128, %r30, %r12;
	mad.lo.s32 	%r31, %r126, %r127, %r126;
	add.s32 	%r32, %r128, %r31;
	setp.gt.s32 	%p10, %r32, %r98;
	and.pred  	%p11, %p10, %p8;
	@%p11 bra 	$L__BB2_105;
	add.s32 	%r33, %r22, %r32;
	setp.gt.s32 	%p12, %r33, %r15;
	@%p12 bra 	$L__BB2_14;
	mul.wide.s32 	%rd23, %r33, 3;
	add.s64 	%rd24, %rd1, %rd23;
	ld.global.u8 	%rs2, [%rd24];
	ld.global.u8 	%rs3, [%rd24+1];
	ld.global.u8 	%rs4, [%rd24+2];
	st.shared.u8 	[%r17], %rs2;
	st.shared.u8 	[%r17+1], %rs3;
	st.shared.u8 	[%r17+2], %rs4;
$L__BB2_14:
	bar.sync 	0;
	add.s32 	%r34, %r33, %r23;
	setp.gt.s32 	%p13, %r34, %r15;
	@%p13 bra 	$L__BB2_16;
	mul.wide.s32 	%rd25, %r34, 3;
	add.s64 	%rd26, %rd1, %rd25;
	ld.global.u8 	%rs5, [%rd26];
	ld.global.u8 	%rs6, [%rd26+1];
	ld.global.u8 	%rs7, [%rd26+2];
	st.shared.u8 	[%r17+3072], %rs5;
	st.shared.u8 	[%r17+3073], %rs6;
	st.shared.u8 	[%r17+3074], %rs7;
$L__BB2_16:
	bar.sync 	0;
	add.s32 	%r35, %r33, %r24;
	setp.gt.s32 	%p14, %r35, %r15;
	@%p14 bra 	$L__BB2_18;
	mul.wide.s32 	%rd27, %r35, 3;
	add.s64 	%rd28, %rd1, %rd27;
	ld.global.u8 	%rs8, [%rd28];
	ld.global.u8 	%rs9, [%rd28+1];
	ld.global.u8 	%rs10, [%rd28+2];
	st.shared.u8 	[%r17+6144], %rs8;
	st.shared.u8 	[%r17+6145], %rs9;
	st.shared.u8 	[%r17+6146], %rs10;
$L__BB2_18:
	bar.sync 	0;
	add.s32 	%r36, %r35, %r23;
	setp.gt.s32 	%p15, %r36, %r15;
	@%p15 bra 	$L__BB2_20;
	mul.wide.s32 	%rd29, %r36, 3;
	add.s64 	%rd30, %rd1, %rd29;
	ld.global.u8 	%rs11, [%rd30];
	ld.global.u8 	%rs12, [%rd30+1];
	ld.global.u8 	%rs13, [%rd30+2];
	st.shared.u8 	[%r17+9216], %rs11;
	st.shared.u8 	[%r17+9217], %rs12;
	st.shared.u8 	[%r17+9218], %rs13;
$L__BB2_20:
	bar.sync 	0;
	add.s32 	%r37, %r33, %r25;
	setp.gt.s32 	%p16, %r37, %r15;
	@%p16 bra 	$L__BB2_22;
	mul.wide.s32 	%rd31, %r37, 3;
	add.s64 	%rd32, %rd1, %rd31;
	ld.global.u8 	%rs14, [%rd32];
	ld.global.u8 	%rs15, [%rd32+1];
	ld.global.u8 	%rs16, [%rd32+2];
	st.shared.u8 	[%r17+12288], %rs14;
	st.shared.u8 	[%r17+12289], %rs15;
	st.shared.u8 	[%r17+12290], %rs16;
$L__BB2_22:
	bar.sync 	0;
	add.s32 	%r38, %r37, %r23;
	setp.gt.s32 	%p17, %r38, %r15;
	@%p17 bra 	$L__BB2_24;
	mul.wide.s32 	%rd33, %r38, 3;
	add.s64 	%rd34, %rd1, %rd33;
	ld.global.u8 	%rs17, [%rd34];
	ld.global.u8 	%rs18, [%rd34+1];
	ld.global.u8 	%rs19, [%rd34+2];
	st.shared.u8 	[%r17+15360], %rs17;
	st.shared.u8 	[%r17+15361], %rs18;
	st.shared.u8 	[%r17+15362], %rs19;
$L__BB2_24:
	bar.sync 	0;
	add.s32 	%r39, %r37, %r24;
	setp.gt.s32 	%p18, %r39, %r15;
	@%p18 bra 	$L__BB2_26;
	mul.wide.s32 	%rd35, %r39, 3;
	add.s64 	%rd36, %rd1, %rd35;
	ld.global.u8 	%rs20, [%rd36];
	ld.global.u8 	%rs21, [%rd36+1];
	ld.global.u8 	%rs22, [%rd36+2];
	st.shared.u8 	[%r17+18432], %rs20;
	st.shared.u8 	[%r17+18433], %rs21;
	st.shared.u8 	[%r17+18434], %rs22;
$L__BB2_26:
	bar.sync 	0;
	add.s32 	%r40, %r39, %r23;
	setp.gt.s32 	%p19, %r40, %r15;
	@%p19 bra 	$L__BB2_28;
	mul.wide.s32 	%rd37, %r40, 3;
	add.s64 	%rd38, %rd1, %rd37;
	ld.global.u8 	%rs23, [%rd38];
	ld.global.u8 	%rs24, [%rd38+1];
	ld.global.u8 	%rs25, [%rd38+2];
	st.shared.u8 	[%r17+21504], %rs23;
	st.shared.u8 	[%r17+21505], %rs24;
	st.shared.u8 	[%r17+21506], %rs25;
$L__BB2_28:
	bar.sync 	0;
	add.s32 	%r41, %r33, %r26;
	setp.gt.s32 	%p20, %r41, %r15;
	@%p20 bra 	$L__BB2_30;
	mul.wide.s32 	%rd39, %r41, 3;
	add.s64 	%rd40, %rd1, %rd39;
	ld.global.u8 	%rs26, [%rd40];
	ld.global.u8 	%rs27, [%rd40+1];
	ld.global.u8 	%rs28, [%rd40+2];
	st.shared.u8 	[%r17+24576], %rs26;
	st.shared.u8 	[%r17+24577], %rs27;
	st.shared.u8 	[%r17+24578], %rs28;
$L__BB2_30:
	bar.sync 	0;
	add.s32 	%r42, %r41, %r23;
	setp.gt.s32 	%p21, %r42, %r15;
	@%p21 bra 	$L__BB2_32;
	mul.wide.s32 	%rd41, %r42, 3;
	add.s64 	%rd42, %rd1, %rd41;
	ld.global.u8 	%rs29, [%rd42];
	ld.global.u8 	%rs30, [%rd42+1];
	ld.global.u8 	%rs31, [%rd42+2];
	st.shared.u8 	[%r17+27648], %rs29;
	st.shared.u8 	[%r17+27649], %rs30;
	st.shared.u8 	[%r17+27650], %rs31;
$L__BB2_32:
	bar.sync 	0;
	add.s32 	%r43, %r41, %r24;
	setp.gt.s32 	%p22, %r43, %r15;
	@%p22 bra 	$L__BB2_34;
	mul.wide.s32 	%rd43, %r43, 3;
	add.s64 	%rd44, %rd1, %rd43;
	ld.global.u8 	%rs32, [%rd44];
	ld.global.u8 	%rs33, [%rd44+1];
	ld.global.u8 	%rs34, [%rd44+2];
	st.shared.u8 	[%r17+30720], %rs32;
	st.shared.u8 	[%r17+30721], %rs33;
	st.shared.u8 	[%r17+30722], %rs34;
$L__BB2_34:
	bar.sync 	0;
	add.s32 	%r44, %r43, %r23;
	setp.gt.s32 	%p23, %r44, %r15;
	@%p23 bra 	$L__BB2_36;
	mul.wide.s32 	%rd45, %r44, 3;
	add.s64 	%rd46, %rd1, %rd45;
	ld.global.u8 	%rs35, [%rd46];
	ld.global.u8 	%rs36, [%rd46+1];
	ld.global.u8 	%rs37, [%rd46+2];
	st.shared.u8 	[%r17+33792], %rs35;
	st.shared.u8 	[%r17+33793], %rs36;
	st.shared.u8 	[%r17+33794], %rs37;
$L__BB2_36:
	bar.sync 	0;
	add.s32 	%r45, %r41, %r25;
	setp.gt.s32 	%p24, %r45, %r15;
	@%p24 bra 	$L__BB2_38;
	mul.wide.s32 	%rd47, %r45, 3;
	add.s64 	%rd48, %rd1, %rd47;
	ld.global.u8 	%rs38, [%rd48];
	ld.global.u8 	%rs39, [%rd48+1];
	ld.global.u8 	%rs40, [%rd48+2];
	st.shared.u8 	[%r17+36864], %rs38;
	st.shared.u8 	[%r17+36865], %rs39;
	st.shared.u8 	[%r17+36866], %rs40;
$L__BB2_38:
	bar.sync 	0;
	add.s32 	%r46, %r45, %r23;
	setp.gt.s32 	%p25, %r46, %r15;
	@%p25 bra 	$L__BB2_40;
	mul.wide.s32 	%rd49, %r46, 3;
	add.s64 	%rd50, %rd1, %rd49;
	ld.global.u8 	%rs41, [%rd50];
	ld.global.u8 	%rs42, [%rd50+1];
	ld.global.u8 	%rs43, [%rd50+2];
	st.shared.u8 	[%r17+39936], %rs41;
	st.shared.u8 	[%r17+39937], %rs42;
	st.shared.u8 	[%r17+39938], %rs43;
$L__BB2_40:
	bar.sync 	0;
	add.s32 	%r47, %r45, %r24;
	setp.gt.s32 	%p26, %r47, %r15;
	@%p26 bra 	$L__BB2_42;
	mul.wide.s32 	%rd51, %r47, 3;
	add.s64 	%rd52, %rd1, %rd51;
	ld.global.u8 	%rs44, [%rd52];
	ld.global.u8 	%rs45, [%rd52+1];
	ld.global.u8 	%rs46, [%rd52+2];
	st.shared.u8 	[%r17+43008], %rs44;
	st.shared.u8 	[%r17+43009], %rs45;
	st.shared.u8 	[%r17+43010], %rs46;
$L__BB2_42:
	bar.sync 	0;
	add.s32 	%r48, %r47, %r23;
	setp.gt.s32 	%p27, %r48, %r15;
	@%p27 bra 	$L__BB2_44;
	mul.wide.s32 	%rd53, %r48, 3;
	add.s64 	%rd54, %rd1, %rd53;
	ld.global.u8 	%rs47, [%rd54];
	ld.global.u8 	%rs48, [%rd54+1];
	ld.global.u8 	%rs49, [%rd54+2];
	st.shared.u8 	[%r17+46080], %rs47;
	st.shared.u8 	[%r17+46081], %rs48;
	st.shared.u8 	[%r17+46082], %rs49;
$L__BB2_44:
	bar.sync 	0;
	add.s32 	%r130, %r12, %r31;
	add.s32 	%r49, %r130, %r30;
	mov.b32 	%r183, 0;
$L__BB2_45:
	shl.b32 	%r51, %r183, 3;
	add.s32 	%r131, %r51, %r14;
	add.s32 	%r132, %r131, -4;
	max.u32 	%r133, %r16, %r132;
	setp.gt.u32 	%p28, %r133, 119;
	@%p28 bra 	$L__BB2_104;
	add.s32 	%r136, %r51, %r21;
	mad.lo.s32 	%r52, %r136, %r98, %r32;
	mad.lo.s32 	%r53, %r183, 3072, %r18;
	add.s32 	%r137, %r27, %r51;
	mad.lo.s32 	%r184, %r98, %r137, %r49;
	neg.s32 	%r185, %r184;
	mov.f32 	%f104, 0f00000000;
	mov.b32 	%r187, -4;
	mov.b32 	%r186, 0;
	mov.u32 	%r189, %r178;
	mov.f32 	%f103, %f104;
	mov.f32 	%f102, %f104;
$L__BB2_47:
	mul.wide.s32 	%rd55, %r187, 36;
	add.s64 	%rd13, %rd11, %rd55;
	ld.local.u32 	%r61, [%rd13+-32];
	setp.eq.s32 	%p29, %r61, 0;
	add.s32 	%r62, %r53, %r186;
	@%p29 bra 	$L__BB2_53;
	setp.eq.s32 	%p30, %r185, 0;
	@%p30 bra 	$L__BB2_52;
	div.s32 	%r138, %r184, %r98;
	setp.ge.s32 	%p31, %r138, %r99;
	@%p31 bra 	$L__BB2_52;
	rem.s32 	%r139, %r52, %r98;
	setp.eq.s32 	%p32, %r139, 4;
	add.s32 	%r141, %r139, -4;
	setp.ge.s32 	%p33, %r141, %r98;
	or.pred  	%p34, %p32, %p33;
	@%p34 bra 	$L__BB2_52;
	cvt.rn.f32.s32 	%f59, %r61;
	ld.shared.u8 	%rs50, [%r62];
	cvt.rn.f32.u16 	%f60, %rs50;
	fma.rn.f32 	%f104, %f59, %f60, %f104;
	ld.shared.u8 	%rs51, [%r62+1];
	cvt.rn.f32.u16 	%f61, %rs51;
	fma.rn.f32 	%f103, %f59, %f61, %f103;
	ld.shared.u8 	%rs52, [%r62+2];
	cvt.rn.f32.u16 	%f62, %rs52;
	fma.rn.f32 	%f102, %f59, %f62, %f102;
	bra.uni 	$L__BB2_53;
$L__BB2_52:
	add.s32 	%r189, %r189, -1;
$L__BB2_53:
	ld.local.u32 	%r65, [%rd13+-28];
	setp.eq.s32 	%p35, %r65, 0;
	@%p35 bra 	$L__BB2_59;
	setp.eq.s32 	%p36, %r185, 0;
	@%p36 bra 	$L__BB2_58;
	div.s32 	%r142, %r184, %r98;
	setp.ge.s32 	%p37, %r142, %r99;
	@%p37 bra 	$L__BB2_58;
	rem.s32 	%r143, %r52, %r98;
	setp.eq.s32 	%p38, %r143, 3;
	add.s32 	%r145, %r143, -3;
	setp.ge.s32 	%p39, %r145, %r98;
	or.pred  	%p40, %p38, %p39;
	@%p40 bra 	$L__BB2_58;
	cvt.rn.f32.s32 	%f63, %r65;
	ld.shared.u8 	%rs53, [%r62+3];
	cvt.rn.f32.u16 	%f64, %rs53;
	fma.rn.f32 	%f104, %f63, %f64, %f104;
	ld.shared.u8 	%rs54, [%r62+4];
	cvt.rn.f32.u16 	%f65, %rs54;
	fma.rn.f32 	%f103, %f63, %f65, %f103;
	ld.shared.u8 	%rs55, [%r62+5];
	cvt.rn.f32.u16 	%f66, %rs55;
	fma.rn.f32 	%f102, %f63, %f66, %f102;
	bra.uni 	$L__BB2_59;
$L__BB2_58:
	add.s32 	%r189, %r189, -1;
$L__BB2_59:
	ld.local.u32 	%r68, [%rd13+-24];
	setp.eq.s32 	%p41, %r68, 0;
	@%p41 bra 	$L__BB2_65;
	setp.eq.s32 	%p42, %r185, 0;
	@%p42 bra 	$L__BB2_64;
	div.s32 	%r146, %r184, %r98;
	setp.ge.s32 	%p43, %r146, %r99;
	@%p43 bra 	$L__BB2_64;
	rem.s32 	%r147, %r52, %r98;
	setp.eq.s32 	%p44, %r147, 2;
	add.s32 	%r149, %r147, -2;
	setp.ge.s32 	%p45, %r149, %r98;
	or.pred  	%p46, %p44, %p45;
	@%p46 bra 	$L__BB2_64;
	cvt.rn.f32.s32 	%f67, %r68;
	ld.shared.u8 	%rs56, [%r62+6];
	cvt.rn.f32.u16 	%f68, %rs56;
	fma.rn.f32 	%f104, %f67, %f68, %f104;
	ld.shared.u8 	%rs57, [%r62+7];
	cvt.rn.f32.u16 	%f69, %rs57;
	fma.rn.f32 	%f103, %f67, %f69, %f103;
	ld.shared.u8 	%rs58, [%r62+8];
	cvt.rn.f32.u16 	%f70, %rs58;
	fma.rn.f32 	%f102, %f67, %f70, %f102;
	bra.uni 	$L__BB2_65;
$L__BB2_64:
	add.s32 	%r189, %r189, -1;
$L__BB2_65:
	ld.local.u32 	%r71, [%rd13+-20];
	setp.eq.s32 	%p47, %r71, 0;
	@%p47 bra 	$L__BB2_71;
	setp.eq.s32 	%p48, %r185, 0;
	@%p48 bra 	$L__BB2_70;
	div.s32 	%r150, %r184, %r98;
	setp.ge.s32 	%p49, %r150, %r99;
	@%p49 bra 	$L__BB2_70;
	setp.lt.s32 	%p50, %r98, 0;
	rem.s32 	%r151, %r52, %r98;
	setp.eq.s32 	%p51, %r151, 1;
	or.pred  	%p52, %p51, %p50;
	@%p52 bra 	$L__BB2_70;
	cvt.rn.f32.s32 	%f71, %r71;
	ld.shared.u8 	%rs59, [%r62+9];
	cvt.rn.f32.u16 	%f72, %rs59;
	fma.rn.f32 	%f104, %f71, %f72, %f104;
	ld.shared.u8 	%rs60, [%r62+10];
	cvt.rn.f32.u16 	%f73, %rs60;
	fma.rn.f32 	%f103, %f71, %f73, %f103;
	ld.shared.u8 	%rs61, [%r62+11];
	cvt.rn.f32.u16 	%f74, %rs61;
	fma.rn.f32 	%f102, %f71, %f74, %f102;
	bra.uni 	$L__BB2_71;
$L__BB2_70:
	add.s32 	%r189, %r189, -1;
$L__BB2_71:
	ld.local.u32 	%r74, [%rd13+-16];
	setp.eq.s32 	%p53, %r74, 0;
	@%p53 bra 	$L__BB2_77;
	setp.eq.s32 	%p54, %r185, 0;
	@%p54 bra 	$L__BB2_76;
	div.s32 	%r152, %r184, %r98;
	setp.ge.s32 	%p55, %r152, %r99;
	@%p55 bra 	$L__BB2_76;
	setp.lt.s32 	%p56, %r98, 0;
	rem.s32 	%r153, %r52, %r98;
	setp.eq.s32 	%p57, %r153, 0;
	or.pred  	%p58, %p57, %p56;
	@%p58 bra 	$L__BB2_76;
	cvt.rn.f32.s32 	%f75, %r74;
	ld.shared.u8 	%rs62, [%r62+12];
	cvt.rn.f32.u16 	%f76, %rs62;
	fma.rn.f32 	%f104, %f75, %f76, %f104;
	ld.shared.u8 	%rs63, [%r62+13];
	cvt.rn.f32.u16 	%f77, %rs63;
	fma.rn.f32 	%f103, %f75, %f77, %f103;
	ld.shared.u8 	%rs64, [%r62+14];
	cvt.rn.f32.u16 	%f78, %rs64;
	fma.rn.f32 	%f102, %f75, %f78, %f102;
	bra.uni 	$L__BB2_77;
$L__BB2_76:
	add.s32 	%r189, %r189, -1;
$L__BB2_77:
	ld.local.u32 	%r77, [%rd13+-12];
	setp.eq.s32 	%p59, %r77, 0;
	@%p59 bra 	$L__BB2_83;
	setp.eq.s32 	%p60, %r185, 0;
	@%p60 bra 	$L__BB2_82;
	div.s32 	%r154, %r184, %r98;
	setp.ge.s32 	%p61, %r154, %r99;
	@%p61 bra 	$L__BB2_82;
	rem.s32 	%r155, %r52, %r98;
	setp.eq.s32 	%p62, %r155, -1;
	add.s32 	%r157, %r155, 1;
	setp.ge.s32 	%p63, %r157, %r98;
	or.pred  	%p64, %p62, %p63;
	@%p64 bra 	$L__BB2_82;
	cvt.rn.f32.s32 	%f79, %r77;
	ld.shared.u8 	%rs65, [%r62+15];
	cvt.rn.f32.u16 	%f80, %rs65;
	fma.rn.f32 	%f104, %f79, %f80, %f104;
	ld.shared.u8 	%rs66, [%r62+16];
	cvt.rn.f32.u16 	%f81, %rs66;
	fma.rn.f32 	%f103, %f79, %f81, %f103;
	ld.shared.u8 	%rs67, [%r62+17];
	cvt.rn.f32.u16 	%f82, %rs67;
	fma.rn.f32 	%f102, %f79, %f82, %f102;
	bra.uni 	$L__BB2_83;
$L__BB2_82:
	add.s32 	%r189, %r189, -1;
$L__BB2_83:
	ld.local.u32 	%r80, [%rd13+-8];
	setp.eq.s32 	%p65, %r80, 0;
	@%p65 bra 	$L__BB2_89;
	setp.eq.s32 	%p66, %r185, 0;
	@%p66 bra 	$L__BB2_88;
	div.s32 	%r158, %r184, %r98;
	setp.ge.s32 	%p67, %r158, %r99;
	@%p67 bra 	$L__BB2_88;
	rem.s32 	%r159, %r52, %r98;
	setp.eq.s32 	%p68, %r159, -2;
	add.s32 	%r161, %r159, 2;
	setp.ge.s32 	%p69, %r161, %r98;
	or.pred  	%p70, %p68, %p69;
	@%p70 bra 	$L__BB2_88;
	cvt.rn.f32.s32 	%f83, %r80;
	ld.shared.u8 	%rs68, [%r62+18];
	cvt.rn.f32.u16 	%f84, %rs68;
	fma.rn.f32 	%f104, %f83, %f84, %f104;
	ld.shared.u8 	%rs69, [%r62+19];
	cvt.rn.f32.u16 	%f85, %rs69;
	fma.rn.f32 	%f103, %f83, %f85, %f103;
	ld.shared.u8 	%rs70, [%r62+20];
	cvt.rn.f32.u16 	%f86, %rs70;
	fma.rn.f32 	%f102, %f83, %f86, %f102;
	bra.uni 	$L__BB2_89;
$L__BB2_88:
	add.s32 	%r189, %r189, -1;
$L__BB2_89:
	ld.local.u32 	%r83, [%rd13+-4];
	setp.eq.s32 	%p71, %r83, 0;
	@%p71 bra 	$L__BB2_95;
	setp.eq.s32 	%p72, %r185, 0;
	@%p72 bra 	$L__BB2_94;
	div.s32 	%r162, %r184, %r98;
	setp.ge.s32 	%p73, %r162, %r99;
	@%p73 bra 	$L__BB2_94;
	rem.s32 	%r163, %r52, %r98;
	setp.eq.s32 	%p74, %r163, -3;
	add.s32 	%r165, %r163, 3;
	setp.ge.s32 	%p75, %r165, %r98;
	or.pred  	%p76, %p74, %p75;
	@%p76 bra 	$L__BB2_94;
	cvt.rn.f32.s32 	%f87, %r83;
	ld.shared.u8 	%rs71, [%r62+21];
	cvt.rn.f32.u16 	%f88, %rs71;
	fma.rn.f32 	%f104, %f87, %f88, %f104;
	ld.shared.u8 	%rs72, [%r62+22];
	cvt.rn.f32.u16 	%f89, %rs72;
	fma.rn.f32 	%f103, %f87, %f89, %f103;
	ld.shared.u8 	%rs73, [%r62+23];
	cvt.rn.f32.u16 	%f90, %rs73;
	fma.rn.f32 	%f102, %f87, %f90, %f102;
	bra.uni 	$L__BB2_95;
$L__BB2_94:
	add.s32 	%r189, %r189, -1;
$L__BB2_95:
	ld.local.u32 	%r86, [%rd13];
	setp.eq.s32 	%p77, %r86, 0;
	@%p77 bra 	$L__BB2_101;
	setp.eq.s32 	%p78, %r185, 0;
	@%p78 bra 	$L__BB2_100;
	div.s32 	%r166, %r184, %r98;
	setp.ge.s32 	%p79, %r166, %r99;
	@%p79 bra 	$L__BB2_100;
	rem.s32 	%r167, %r52, %r98;
	setp.eq.s32 	%p80, %r167, -4;
	add.s32 	%r169, %r167, 4;
	setp.ge.s32 	%p81, %r169, %r98;
	or.pred  	%p82, %p80, %p81;
	@%p82 bra 	$L__BB2_100;
	cvt.rn.f32.s32 	%f91, %r86;
	ld.shared.u8 	%rs74, [%r62+24];
	cvt.rn.f32.u16 	%f92, %rs74;
	fma.rn.f32 	%f104, %f91, %f92, %f104;
	ld.shared.u8 	%rs75, [%r62+25];
	cvt.rn.f32.u16 	%f93, %rs75;
	fma.rn.f32 	%f103, %f91, %f93, %f103;
	ld.shared.u8 	%rs76, [%r62+26];
	cvt.rn.f32.u16 	%f94, %rs76;
	fma.rn.f32 	%f102, %f91, %f94, %f102;
	bra.uni 	$L__BB2_101;
$L__BB2_100:
	add.s32 	%r189, %r189, -1;
$L__BB2_101:
	add.s32 	%r187, %r187, 1;
	add.s32 	%r186, %r186, 384;
	sub.s32 	%r185, %r185, %r98;
	add.s32 	%r184, %r184, %r98;
	setp.ne.s32 	%p83, %r186, 3456;
	@%p83 bra 	$L__BB2_47;
	setp.gt.s32 	%p84, %r52, %r15;
	@%p84 bra 	$L__BB2_104;
	cvt.rn.f32.s32 	%f95, %r189;
	div.rn.f32 	%f96, %f104, %f95;
	cvt.rzi.u32.f32 	%r170, %f96;
	mul.wide.s32 	%rd56, %r52, 3;
	add.s64 	%rd57, %rd12, %rd56;
	st.global.u8 	[%rd57], %r170;
	div.rn.f32 	%f97, %f103, %f95;
	cvt.rzi.u32.f32 	%r171, %f97;
	st.global.u8 	[%rd57+1], %r171;
	div.rn.f32 	%f98, %f102, %f95;
	cvt.rzi.u32.f32 	%r172, %f98;
	st.global.u8 	[%rd57+2], %r172;
$L__BB2_104:
	add.s32 	%r183, %r183, 1;
	setp.ne.s32 	%p85, %r183, 16;
	@%p85 bra 	$L__BB2_45;
$L__BB2_105:
	add.s32 	%r94, %r182, 1;
	mad.lo.s32 	%r181, %r9, %r182, %r9;
	mul.lo.s32 	%r173, %r181, 120;
	setp.le.u32 	%p86, %r173, %r98;
	mov.u32 	%r182, %r94;
	@%p86 bra 	$L__BB2_11;
	add.s32 	%r96, %r180, 1;
	mad.lo.s32 	%r179, %r8, %r180, %r8;
	mul.lo.s32 	%r174, %r179, 120;
	setp.le.u32 	%p87, %r174, %r99;
	mov.u32 	%r180, %r96;
	@%p87 bra 	$L__BB2_10;
	ret;

}


// ===== COMPILED SASS (sm_100) =====

	.target	sm_100

	.elftype	@"ET_EXEC"


//--------------------- .note.nv.tkinfo           --------------------------
	.section	.note.nv.tkinfo,"",@"SHT_NOTE"
	.sectionflags	@"SHF_NOTE_NV_TKINFO"
	.tkinfo
        /*0018*/ 	.word	0x00000002
        /*0030*/ 	.string	""
        /*0030*/ 	.string	"ptxas"
        /*0030*/ 	.string	"Cuda compilation tools, release 13.0, V13.0.88"
        /*0030*/ 	.string	"Build cuda_13.0.r13.0/compiler.36424714_0"
        /*0030*/ 	.string	"-arch sm_100 -m 64 "



//--------------------- .note.nv.cuinfo           --------------------------
	.section	.note.nv.cuinfo,"",@"SHT_NOTE"
	.sectionflags	@"SHF_NOTE_NV_CUINFO"
        /*0018*/ 	.short	0x0002
        /*001a*/ 	.short	0x0064
        /*001c*/ 	.short	0x0082
	.zero		2


//--------------------- .nv.info                  --------------------------
	.section	.nv.info,"",@"SHT_CUDA_INFO"
	.align	4


	//----- nvinfo : EIATTR_REGCOUNT
	.align		4
        /*0000*/ 	.byte	0x04, 0x2f
        /*0002*/ 	.short	(.L_4 - .L_3)
	.align		4
.L_3:
        /*0004*/ 	.word	index@(_Z22imageFilterKernelPartAP6uchar3S0_ii)
        /*0008*/ 	.word	0x0000001d


	//----- nvinfo : EIATTR_FRAME_SIZE
	.align		4
.L_4:
        /*000c*/ 	.byte	0x04, 0x11
        /*000e*/ 	.short	(.L_6 - .L_5)
	.align		4
.L_5:
        /*0010*/ 	.word	index@($__internal_1_$__cuda_sm3x_div_rn_noftz_f32_slowpath)
        /*0014*/ 	.word	0x00000000


	//----- nvinfo : EIATTR_FRAME_SIZE
	.align		4
.L_6:
        /*0018*/ 	.byte	0x04, 0x11
        /*001a*/ 	.short	(.L_8 - .L_7)
	.align		4
.L_7:
        /*001c*/ 	.word	index@(_Z22imageFilterKernelPartAP6uchar3S0_ii)
        /*0020*/ 	.word	0x00000000


	//----- nvinfo : EIATTR_REGCOUNT
	.align		4
.L_8:
        /*0024*/ 	.byte	0x04, 0x2f
        /*0026*/ 	.short	(.L_10 - .L_9)
	.align		4
.L_9:
        /*0028*/ 	.word	index@(_Z22imageFilterKernelPartBP6uchar3S0_ii)
        /*002c*/ 	.word	0x00000016


	//----- nvinfo : EIATTR_FRAME_SIZE
	.align		4
.L_10:
        /*0030*/ 	.byte	0x04, 0x11
        /*0032*/ 	.short	(.L_12 - .L_11)
	.align		4
.L_11:
        /*0034*/ 	.word	index@(_Z22imageFilterKernelPartBP6uchar3S0_ii)
        /*0038*/ 	.word	0x00000000


	//----- nvinfo : EIATTR_REGCOUNT
	.align		4
.L_12:
        /*003c*/ 	.byte	0x04, 0x2f
        /*003e*/ 	.short	(.L_14 - .L_13)
	.align		4
.L_13:
        /*0040*/ 	.word	index@(_Z17imageFilterKernelP6uchar3S0_iic)
        /*0044*/ 	.word	0x00000020


	//----- nvinfo : EIATTR_FRAME_SIZE
	.align		4
.L_14:
        /*0048*/ 	.byte	0x04, 0x11
        /*004a*/ 	.short	(.L_16 - .L_15)
	.align		4
.L_15:
        /*004c*/ 	.word	index@($__internal_0_$__cuda_sm3x_div_rn_noftz_f32_slowpath)
        /*0050*/ 	.word	0x00000148


	//----- nvinfo : EIATTR_FRAME_SIZE
	.align		4
.L_16:
        /*0054*/ 	.byte	0x04, 0x11
        /*0056*/ 	.short	(.L_18 - .L_17)
	.align		4
.L_17:
        /*0058*/ 	.word	index@(_Z17imageFilterKernelP6uchar3S0_iic)
        /*005c*/ 	.word	0x00000148


	//----- nvinfo : EIATTR_MIN_STACK_SIZE
	.align		4
.L_18:
        /*0060*/ 	.byte	0x04, 0x12
        /*0062*/ 	.short	(.L_20 - .L_19)
	.align		4
.L_19:
        /*0064*/ 	.word	index@(_Z17imageFilterKernelP6uchar3S0_iic)
        /*0068*/ 	.word	0x00000148


	//----- nvinfo : EIATTR_MIN_STACK_SIZE
	.align		4
.L_20:
        /*006c*/ 	.byte	0x04, 0x12
        /*006e*/ 	.short	(.L_22 - .L_21)
	.align		4
.L_21:
        /*0070*/ 	.word	index@(_Z22imageFilterKernelPartBP6uchar3S0_ii)
        /*0074*/ 	.word	0x00000000


	//----- nvinfo : EIATTR_MIN_STACK_SIZE
	.align		4
.L_22:
        /*0078*/ 	.byte	0x04, 0x12
        /*007a*/ 	.short	(.L_24 - .L_23)
	.align		4
.L_23:
        /*007c*/ 	.word	index@(_Z22imageFilterKernelPartAP6uchar3S0_ii)
        /*0080*/ 	.word	0x00000000
.L_24:


//--------------------- .nv.compat                --------------------------
	.section	.nv.compat,"",@"SHT_CUDA_COMPAT_INFO"
	.align	4
        /*0000*/ 	.byte	0x02, 0x09, 0x00, 0x00, 0x02, 0x02, 0x01, 0x00, 0x02, 0x05, 0x05, 0x00, 0x03, 0x07, 0x01, 0x01
        /*0010*/ 	.byte	0x02, 0x03, 0x00, 0x00, 0x02, 0x06, 0x01, 0x00, 0x04, 0x0b, 0x08, 0x00, 0x01, 0x00, 0x00, 0x00
        /*0020*/ 	.byte	0x00, 0x00, 0x00, 0x00


//--------------------- .nv.info._Z17imageFilterKernelP6uchar3S0_iic --------------------------
	.section	.nv.info._Z17imageFilterKernelP6uchar3S0_iic,"",@"SHT_CUDA_INFO"
	.sectionflags	@""
	.align	4


	//----- nvinfo : EIATTR_CUDA_API_VERSION
	.align		4
        /*0000*/ 	.byte	0x04, 0x37
        /*0002*/ 	.short	(.L_26 - .L_25)
.L_25:
        /*0004*/ 	.word	0x00000082


	//----- nvinfo : EIATTR_KPARAM_INFO
	.align		4
.L_26:
        /*0008*/ 	.byte	0x04, 0x17
        /*000a*/ 	.short	(.L_28 - .L_27)
.L_27:
        /*000c*/ 	.word	0x00000000
        /*0010*/ 	.short	0x0004
        /*0012*/ 	.short	0x0018
        /*0014*/ 	.byte	0x00, 0xf0, 0x05, 0x00


	//----- nvinfo : EIATTR_KPARAM_INFO
	.align		4
.L_28:
        /*0018*/ 	.byte	0x04, 0x17
        /*001a*/ 	.short	(.L_30 - .L_29)
.L_29:
        /*001c*/ 	.word	0x00000000
        /*0020*/ 	.short	0x0003
        /*0022*/ 	.short	0x0014
        /*0024*/ 	.byte	0x00, 0xf0, 0x11, 0x00


	//----- nvinfo : EIATTR_KPARAM_INFO
	.align		4
.L_30:
        /*0028*/ 	.byte	0x04, 0x17
        /*002a*/ 	.short	(.L_32 - .L_31)
.L_31:
        /*002c*/ 	.word	0x00000000
        /*0030*/ 	.short	0x0002
        /*0032*/ 	.short	0x0010
        /*0034*/ 	.byte	0x00, 0xf0, 0x11, 0x00


	//----- nvinfo : EIATTR_KPARAM_INFO
	.align		4
.L_32:
        /*0038*/ 	.byte	0x04, 0x17
        /*003a*/ 	.short	(.L_34 - .L_33)
.L_33:
        /*003c*/ 	.word	0x00000000
        /*0040*/ 	.short	0x0001
        /*0042*/ 	.short	0x0008
        /*0044*/ 	.byte	0x00, 0xf5, 0x21, 0x00


	//----- nvinfo : EIATTR_KPARAM_INFO
	.align		4
.L_34:
        /*0048*/ 	.byte	0x04, 0x17
        /*004a*/ 	.short	(.L_36 - .L_35)
.L_35:
        /*004c*/ 	.word	0x00000000
        /*0050*/ 	.short	0x0000
        /*0052*/ 	.short	0x0000
        /*0054*/ 	.byte	0x00, 0xf5, 0x21, 0x00


	//----- nvinfo : EIATTR_SPARSE_MMA_MASK
	.align		4
.L_36:
        /*0058*/ 	.byte	0x03, 0x50
        /*005a*/ 	.short	0x0000


	//----- nvinfo : EIATTR_MAXREG_COUNT
	.align		4
        /*005c*/ 	.byte	0x03, 0x1b
        /*005e*/ 	.short	0x00ff


	//----- nvinfo : EIATTR_NUM_BARRIERS
	.align		4
        /*0060*/ 	.byte	0x02, 0x4c
        /*0062*/ 	.byte	0x01
	.zero		1


	//----- nvinfo : EIATTR_MERCURY_ISA_VERSION
	.align		4
        /*0064*/ 	.byte	0x03, 0x5f
        /*0066*/ 	.short	0x0101


	//----- nvinfo : EIATTR_VRC_CTA_INIT_COUNT
	.align		4
        /*0068*/ 	.byte	0x02, 0x4a
	.zero		1
	.zero		1


	//----- nvinfo : EIATTR_EXIT_INSTR_OFFSETS
	.align		4
        /*006c*/ 	.byte	0x04, 0x1c
        /*006e*/ 	.short	(.L_38 - .L_37)


	//   ....[0]....
.L_37:
        /*0070*/ 	.word	0x000041e0


	//----- nvinfo : EIATTR_CRS_STACK_SIZE
	.align		4
.L_38:
        /*0074*/ 	.byte	0x04, 0x1e
        /*0076*/ 	.short	(.L_40 - .L_39)
.L_39:
        /*0078*/ 	.word	0x00000000


	//----- nvinfo : EIATTR_CBANK_PARAM_SIZE
	.align		4
.L_40:
        /*007c*/ 	.byte	0x03, 0x19
        /*007e*/ 	.short	0x0019


	//----- nvinfo : EIATTR_PARAM_CBANK
	.align		4
        /*0080*/ 	.byte	0x04, 0x0a
        /*0082*/ 	.short	(.L_42 - .L_41)
	.align		4
.L_41:
        /*0084*/ 	.word	index@(.nv.constant0._Z17imageFilterKernelP6uchar3S0_iic)
        /*0088*/ 	.short	0x0380
        /*008a*/ 	.short	0x0019


	//----- nvinfo : EIATTR_SW_WAR
	.align		4
.L_42:
        /*008c*/ 	.byte	0x04, 0x36
        /*008e*/ 	.short	(.L_44 - .L_43)
.L_43:
        /*0090*/ 	.word	0x00000008
.L_44:


//--------------------- .nv.info._Z22imageFilterKernelPartBP6uchar3S0_ii --------------------------
	.section	.nv.info._Z22imageFilterKernelPartBP6uchar3S0_ii,"",@"SHT_CUDA_INFO"
	.sectionflags	@""
	.align	4


	//----- nvinfo : EIATTR_CUDA_API_VERSION
	.align		4
        /*0000*/ 	.byte	0x04, 0x37
        /*0002*/ 	.short	(.L_46 - .L_45)
.L_45:
        /*0004*/ 	.word	0x00000082


	//----- nvinfo : EIATTR_KPARAM_INFO
	.align		4
.L_46:
        /*0008*/ 	.byte	0x04, 0x17
        /*000a*/ 	.short	(.L_48 - .L_47)
.L_47:
        /*000c*/ 	.word	0x00000000
        /*0010*/ 	.short	0x0003
        /*0012*/ 	.short	0x0014
        /*0014*/ 	.byte	0x00, 0xf0, 0x11, 0x00


	//----- nvinfo : EIATTR_KPARAM_INFO
	.align		4
.L_48:
        /*0018*/ 	.byte	0x04, 0x17
        /*001a*/ 	.short	(.L_50 - .L_49)
.L_49:
        /*001c*/ 	.word	0x00000000
        /*0020*/ 	.short	0x0002
        /*0022*/ 	.short	0x0010
        /*0024*/ 	.byte	0x00, 0xf0, 0x11, 0x00


	//----- nvinfo : EIATTR_KPARAM_INFO
	.align		4
.L_50:
        /*0028*/ 	.byte	0x04, 0x17
        /*002a*/ 	.short	(.L_52 - .L_51)
.L_51:
        /*002c*/ 	.word	0x00000000
        /*0030*/ 	.short	0x0001
        /*0032*/ 	.short	0x0008
        /*0034*/ 	.byte	0x00, 0xf5, 0x21, 0x00


	//----- nvinfo : EIATTR_KPARAM_INFO
	.align		4
.L_52:
        /*0038*/ 	.byte	0x04, 0x17
        /*003a*/ 	.short	(.L_54 - .L_53)
.L_53:
        /*003c*/ 	.word	0x00000000
        /*0040*/ 	.short	0x0000
        /*0042*/ 	.short	0x0000
        /*0044*/ 	.byte	0x00, 0xf5, 0x21, 0x00


	//----- nvinfo : EIATTR_SPARSE_MMA_MASK
	.align		4
.L_54:
        /*0048*/ 	.byte	0x03, 0x50
        /*004a*/ 	.short	0x0000


	//----- nvinfo : EIATTR_MAXREG_COUNT
	.align		4
        /*004c*/ 	.byte	0x03, 0x1b
        /*004e*/ 	.short	0x00ff


	//----- nvinfo : EIATTR_NUM_BARRIERS
	.align		4
        /*0050*/ 	.byte	0x02, 0x4c
        /*0052*/ 	.byte	0x01
	.zero		1


	//----- nvinfo : EIATTR_MERCURY_ISA_VERSION
	.align		4
        /*0054*/ 	.byte	0x03, 0x5f
        /*0056*/ 	.short	0x0101


	//----- nvinfo : EIATTR_VRC_CTA_INIT_COUNT
	.align		4
        /*0058*/ 	.byte	0x02, 0x4a
	.zero		1
	.zero		1


	//----- nvinfo : EIATTR_EXIT_INSTR_OFFSETS
	.align		4
        /*005c*/ 	.byte	0x04, 0x1c
        /*005e*/ 	.short	(.L_56 - .L_55)


	//   ....[0]....
.L_55:
        /*0060*/ 	.word	0x00000080


	//   ....[1]....
        /*0064*/ 	.word	0x000023a0


	//----- nvinfo : EIATTR_CRS_STACK_SIZE
	.align		4
.L_56:
        /*0068*/ 	.byte	0x04, 0x1e
        /*006a*/ 	.short	(.L_58 - .L_57)
.L_57:
        /*006c*/ 	.word	0x00000000


	//----- nvinfo : EIATTR_CBANK_PARAM_SIZE
	.align		4
.L_58:
        /*0070*/ 	.byte	0x03, 0x19
        /*0072*/ 	.short	0x0018


	//----- nvinfo : EIATTR_PARAM_CBANK
	.align		4
        /*0074*/ 	.byte	0x04, 0x0a
        /*0076*/ 	.short	(.L_60 - .L_59)
	.align		4
.L_59:
        /*0078*/ 	.word	index@(.nv.constant0._Z22imageFilterKernelPartBP6uchar3S0_ii)
        /*007c*/ 	.short	0x0380
        /*007e*/ 	.short	0x0018


	//----- nvinfo : EIATTR_SW_WAR
	.align		4
.L_60:
        /*0080*/ 	.byte	0x04, 0x36
        /*0082*/ 	.short	(.L_62 - .L_61)
.L_61:
        /*0084*/ 	.word	0x00000008
.L_62:


//--------------------- .nv.info._Z22imageFilterKernelPartAP6uchar3S0_ii --------------------------
	.section	.nv.info._Z22imageFilterKernelPartAP6uchar3S0_ii,"",@"SHT_CUDA_INFO"
	.sectionflags	@""
	.align	4


	//----- nvinfo : EIATTR_CUDA_API_VERSION
	.align		4
        /*0000*/ 	.byte	0x04, 0x37
        /*0002*/ 	.short	(.L_64 - .L_63)
.L_63:
        /*0004*/ 	.word	0x00000082


	//----- nvinfo : EIATTR_KPARAM_INFO
	.align		4
.L_64:
        /*0008*/ 	.byte	0x04, 0x17
        /*000a*/ 	.short	(.L_66 - .L_65)
.L_65:
        /*000c*/ 	.word	0x00000000
        /*0010*/ 	.short	0x0003
        /*0012*/ 	.short	0x0014
        /*0014*/ 	.byte	0x00, 0xf0, 0x11, 0x00


	//----- nvinfo : EIATTR_KPARAM_INFO
	.align		4
.L_66:
        /*0018*/ 	.byte	0x04, 0x17
        /*001a*/ 	.short	(.L_68 - .L_67)
.L_67:
        /*001c*/ 	.word	0x00000000
        /*0020*/ 	.short	0x0002
        /*0022*/ 	.short	0x0010
        /*0024*/ 	.byte	0x00, 0xf0, 0x11, 0x00


	//----- nvinfo : EIATTR_KPARAM_INFO
	.align		4
.L_68:
        /*0028*/ 	.byte	0x04, 0x17
        /*002a*/ 	.short	(.L_70 - .L_69)
.L_69:
        /*002c*/ 	.word	0x00000000
        /*0030*/ 	.short	0x0001
        /*0032*/ 	.short	0x0008
        /*0034*/ 	.byte	0x00, 0xf5, 0x21, 0x00


	//----- nvinfo : EIATTR_KPARAM_INFO
	.align		4
.L_70:
        /*0038*/ 	.byte	0x04, 0x17
        /*003a*/ 	.short	(.L_72 - .L_71)
.L_71:
        /*003c*/ 	.word	0x00000000
        /*0040*/ 	.short	0x0000
        /*0042*/ 	.short	0x0000
        /*0044*/ 	.byte	0x00, 0xf5, 0x21, 0x00


	//----- nvinfo : EIATTR_SPARSE_MMA_MASK
	.align		4
.L_72:
        /*0048*/ 	.byte	0x03, 0x50
        /*004a*/ 	.short	0x0000


	//----- nvinfo : EIATTR_MAXREG_COUNT
	.align		4
        /*004c*/ 	.byte	0x03, 0x1b
        /*004e*/ 	.short	0x00ff


	//----- nvinfo : EIATTR_MERCURY_ISA_VERSION
	.align		4
        /*0050*/ 	.byte	0x03, 0x5f
        /*0052*/ 	.short	0x0101


	//----- nvinfo : EIATTR_VRC_CTA_INIT_COUNT
	.align		4
        /*0054*/ 	.byte	0x02, 0x4a
	.zero		1
	.zero		1


	//----- nvinfo : EIATTR_EXIT_INSTR_OFFSETS
	.align		4
        /*0058*/ 	.byte	0x04, 0x1c
        /*005a*/ 	.short	(.L_74 - .L_73)


	//   ....[0]....
.L_73:
        /*005c*/ 	.word	0x00000190


	//   ....[1]....
        /*0060*/ 	.word	0x00002490


	//----- nvinfo : EIATTR_CRS_STACK_SIZE
	.align		4
.L_74:
        /*0064*/ 	.byte	0x04, 0x1e
        /*0066*/ 	.short	(.L_76 - .L_75)
.L_75:
        /*0068*/ 	.word	0x00000000


	//----- nvinfo : EIATTR_CBANK_PARAM_SIZE
	.align		4
.L_76:
        /*006c*/ 	.byte	0x03, 0x19
        /*006e*/ 	.short	0x0018


	//----- nvinfo : EIATTR_PARAM_CBANK
	.align		4
        /*0070*/ 	.byte	0x04, 0x0a
        /*0072*/ 	.short	(.L_78 - .L_77)
	.align		4
.L_77:
        /*0074*/ 	.word	index@(.nv.constant0._Z22imageFilterKernelPartAP6uchar3S0_ii)
        /*0078*/ 	.short	0x0380
        /*007a*/ 	.short	0x0018


	//----- nvinfo : EIATTR_SW_WAR
	.align		4
.L_78:
        /*007c*/ 	.byte	0x04, 0x36
        /*007e*/ 	.short	(.L_80 - .L_79)
.L_79:
        /*0080*/ 	.word	0x00000008
.L_80:


//--------------------- .nv.callgraph             --------------------------
	.section	.nv.callgraph,"",@"SHT_CUDA_CALLGRAPH"
	.align	4
	.sectionentsize	8
	.align		4
        /*0000*/ 	.word	0x00000000
	.align		4
        /*0004*/ 	.word	0xffffffff
	.align		4
        /*0008*/ 	.word	0x00000000
	.align		4
        /*000c*/ 	.word	0xfffffffe
	.align		4
        /*0010*/ 	.word	0x00000000
	.align		4
        /*0014*/ 	.word	0xfffffffd
	.align		4
        /*0018*/ 	.word	0x00000000
	.align		4
        /*001c*/ 	.word	0xfffffffc


//--------------------- .nv.constant4             --------------------------
	.section	.nv.constant4,"a",@progbits
	.align	8
	.align		8
.nv.constant4:
        /*0000*/ 	.dword	boxBlur
	.align		8
        /*0008*/ 	.dword	sharpen
	.align		8
        /*0010*/ 	.dword	sobel


//--------------------- .text._Z17imageFilterKernelP6uchar3S0_iic --------------------------
	.section	.text._Z17imageFilterKernelP6uchar3S0_iic,"ax",@progbits
	.align	128
        .global         _Z17imageFilterKernelP6uchar3S0_iic
        .type           _Z17imageFilterKernelP6uchar3S0_iic,@function
        .size           _Z17imageFilterKernelP6uchar3S0_iic,(.L_x_113 - _Z17imageFilterKernelP6uchar3S0_iic)
        .other          _Z17imageFilterKernelP6uchar3S0_iic,@"STO_CUDA_ENTRY STV_DEFAULT"
_Z17imageFilterKernelP6uchar3S0_iic:
.text._Z17imageFilterKernelP6uchar3S0_iic:
[----:B------:R-:W0:Y:S01]  /*0000*/  LDC R1, c[0x0][0x37c] ;  /* 0x0000df00ff017b82 */ /* 0x000e220000000800 */
[----:B------:R-:W1:Y:S01]  /*0010*/  LDCU.U8 UR4, c[0x0][0x398] ;  /* 0x00007300ff0477ac */ /* 0x000e620008000000 */
[----:B0-----:R-:W-:Y:S01]  /*0020*/  VIADD R1, R1, 0xfffffeb8 ;  /* 0xfffffeb801017836 */ /* 0x001fe20000000000 */
[----:B------:R-:W0:Y:S04]  /*0030*/  LDCU.64 UR10, c[0x0][0x358] ;  /* 0x00006b00ff0a77ac */ /* 0x000e280008000a00 */
[----:B------:R-:W-:Y:S01]  /*0040*/  R2UR UR8, R1 ;  /* 0x00000000010872ca */ /* 0x000fe200000e0000 */
[----:B-1----:R-:W-:-:S04]  /*0050*/  UPRMT UR4, UR4, 0x8880, URZ ;  /* 0x0000888004047896 */ /* 0x002fc800080000ff */
[----:B------:R-:W-:-:S09]  /*0060*/  UISETP.NE.AND UP0, UPT, UR4, 0x31, UPT ;  /* 0x000000310400788c */ /* 0x000fd2000bf05270 */
[----:B0-----:R-:W-:Y:S05]  /*0070*/  BRA.U !UP0, `(.L_x_0) ;  /* 0x0000000108907547 */ /* 0x001fea000b800000 */
[----:B------:R-:W-:-:S09]  /*0080*/  UISETP.NE.AND UP0, UPT, UR4, 0x32, UPT ;  /* 0x000000320400788c */ /* 0x000fd2000bf05270 */
[----:B------:R-:W-:Y:S05]  /*0090*/  BRA.U !UP0, `(.L_x_1) ;  /* 0x0000000108487547 */ /* 0x000fea000b800000 */
[----:B------:R-:W-:-:S09]  /*00a0*/  UISETP.NE.AND UP0, UPT, UR4, 0x33, UPT ;  /* 0x000000330400788c */ /* 0x000fd2000bf05270 */
[----:B------:R-:W-:Y:S05]  /*00b0*/  BRA.U UP0, `(.L_x_2) ;  /* 0x0000000900707547 */ /* 0x000fea000b800000 */
[----:B------:R-:W-:Y:S01]  /*00c0*/  IMAD.MOV.U32 R0, RZ, RZ, R1 ;  /* 0x000000ffff007224 */ /* 0x000fe200078e0001 */
[----:B------:R-:W0:Y:S01]  /*00d0*/  LDCU.64 UR6, c[0x4][0x10] ;  /* 0x01000200ff0677ac */ /* 0x000e220008000a00 */
[----:B------:R-:W-:-:S05]  /*00e0*/  UMOV UR4, URZ ;  /* 0x000000ff00047c82 */ /* 0x000fca0008000000 */
.L_x_3:
[----:B0-----:R-:W-:Y:S02]  /*00f0*/  IMAD.U32 R3, RZ, RZ, UR7 ;  /* 0x00000007ff037e24 */ /* 0x001fe4000f8e00ff */
[----:B------:R-:W-:-:S05]  /*0100*/  IMAD.U32 R2, RZ, RZ, UR6 ;  /* 0x00000006ff027e24 */ /* 0x000fca000f8e00ff */
[----:B------:R-:W2:Y:S01]  /*0110*/  LDG.E R3, desc[UR10][R2.64] ;  /* 0x0000000a02037981 */ /* 0x000ea2000c1e1900 */
[----:B------:R-:W-:Y:S02]  /*0120*/  UIADD3 UR6, UP0, UPT, UR6, 0x4, URZ ;  /* 0x0000000406067890 */ /* 0x000fe4000ff1e0ff */
[----:B------:R-:W-:Y:S02]  /*0130*/  UIADD3 UR5, UPT, UPT, UR4, 0x1, URZ ;  /* 0x0000000104057890 */ /* 0x000fe4000fffe0ff */
[----:B------:R-:W-:Y:S02]  /*0140*/  UIADD3.X UR7, UPT, UPT, URZ, UR7, URZ, UP0, !UPT ;  /* 0x00000007ff077290 */ /* 0x000fe400087fe4ff */
[----:B------:R-:W-:-:S03]  /*0150*/  UISETP.GE.U32.AND UP0, UPT, UR4, 0x50, UPT ;  /* 0x000000500400788c */ /* 0x000fc6000bf06070 */
[----:B------:R-:W-:Y:S01]  /*0160*/  UMOV UR4, UR5 ;  /* 0x0000000500047c82 */ /* 0x000fe20008000000 */
[----:B--2---:R0:W-:Y:S02]  /*0170*/  STL [R0], R3 ;  /* 0x0000000300007387 */ /* 0x0041e40000100800 */
[----:B0-----:R-:W-:-:S03]  /*0180*/  VIADD R0, R0, 0x4 ;  /* 0x0000000400007836 */ /* 0x001fc60000000000 */
[----:B------:R-:W-:Y:S05]  /*0190*/  BRA.U !UP0, `(.L_x_3) ;  /* 0xfffffffd08d47547 */ /* 0x000fea000b83ffff */
[----:B------:R-:W-:Y:S01]  /*01a0*/  UMOV UR9, 0x1 ;  /* 0x0000000100097882 */ /* 0x000fe20000000000 */
[----:B------:R-:W-:Y:S05]  /*01b0*/  BRA `(.L_x_2) ;  /* 0x0000000800307947 */ /* 0x000fea0003800000 */
.L_x_1:
[----:B------:R-:W-:Y:S01]  /*01c0*/  IMAD.MOV.U32 R0, RZ, RZ, R1 ;  /* 0x000000ffff007224 */ /* 0x000fe200078e0001 */
[----:B------:R-:W0:Y:S01]  /*01d0*/  LDCU.64 UR6, c[0x4][0x8] ;  /* 0x01000100ff0677ac */ /* 0x000e220008000a00 */
[----:B------:R-:W-:-:S05]  /*01e0*/  UMOV UR4, URZ ;  /* 0x000000ff00047c82 */ /* 0x000fca0008000000 */
.L_x_4:
[----:B0-----:R-:W-:Y:S01]  /*01f0*/  IMAD.U32 R3, RZ, RZ, UR7 ;  /* 0x00000007ff037e24 */ /* 0x001fe2000f8e00ff */
[----:B------:R-:W-:-:S05]  /*0200*/  MOV R2, UR6 ;  /* 0x0000000600027c02 */ /* 0x000fca0008000f00 */
        /* <DEDUP_REMOVED lines=11> */
.L_x_0:
[----:B------:R-:W0:Y:S02]  /*02c0*/  LDC.64 R18, c[0x4][RZ] ;  /* 0x01000000ff127b82 */ /* 0x000e240000000a00 */
[----:B0-----:R-:W2:Y:S04]  /*02d0*/  LDG.E R2, desc[UR10][R18.64] ;  /* 0x0000000a12027981 */ /* 0x001ea8000c1e1900 */
[----:B------:R-:W2:Y:S04]  /*02e0*/  LDG.E R3, desc[UR10][R18.64+0x4] ;  /* 0x0000040a12037981 */ /* 0x000ea8000c1e1900 */
[----:B------:R-:W3:Y:S04]  /*02f0*/  LDG.E R4, desc[UR10][R18.64+0x8] ;  /* 0x0000080a12047981 */ /* 0x000ee8000c1e1900 */
[----:B------:R-:W3:Y:S04]  /*0300*/  LDG.E R5, desc[UR10][R18.64+0xc] ;  /* 0x00000c0a12057981 */ /* 0x000ee8000c1e1900 */
[----:B------:R-:W4:Y:S04]  /*0310*/  LDG.E R6, desc[UR10][R18.64+0x10] ;  /* 0x0000100a12067981 */ /* 0x000f28000c1e1900 */
[----:B------:R-:W4:Y:S04]  /*0320*/  LDG.E R7, desc[UR10][R18.64+0x14] ;  /* 0x0000140a12077981 */ /* 0x000f28000c1e1900 */
[----:B------:R-:W5:Y:S04]  /*0330*/  LDG.E R8, desc[UR10][R18.64+0x18] ;  /* 0x0000180a12087981 */ /* 0x000f68000c1e1900 */
        /* <DEDUP_REMOVED lines=18> */
[----:B--2---:R0:W-:Y:S04]  /*0460*/  STL.64 [R1], R2 ;  /* 0x0000000201007387 */ /* 0x0041e80000100a00 */
[----:B---3--:R1:W-:Y:S04]  /*0470*/  STL.64 [R1+0x8], R4 ;  /* 0x0000080401007387 */ /* 0x0083e80000100a00 */
[----:B0-----:R-:W2:Y:S04]  /*0480*/  LDG.E R2, desc[UR10][R18.64+0x40] ;  /* 0x0000400a12027981 */ /* 0x001ea8000c1e1900 */
[----:B----4-:R0:W-:Y:S04]  /*0490*/  STL.64 [R1+0x10], R6 ;  /* 0x0000100601007387 */ /* 0x0101e80000100a00 */
[----:B------:R-:W2:Y:S04]  /*04a0*/  LDG.E R3, desc[UR10][R18.64+0x44] ;  /* 0x0000440a12037981 */ /* 0x000ea8000c1e1900 */
[----:B-----5:R3:W-:Y:S04]  /*04b0*/  STL.64 [R1+0x18], R8 ;  /* 0x0000180801007387 */ /* 0x0207e80000100a00 */
[----:B-1----:R-:W4:Y:S04]  /*04c0*/  LDG.E R4, desc[UR10][R18.64+0x48] ;  /* 0x0000480a12047981 */ /* 0x002f28000c1e1900 */
[----:B------:R-:W4:Y:S04]  /*04d0*/  LDG.E R5, desc[UR10][R18.64+0x4c] ;  /* 0x00004c0a12057981 */ /* 0x000f28000c1e1900 */
[----:B0-----:R-:W5:Y:S04]  /*04e0*/  LDG.E R6, desc[UR10][R18.64+0x50] ;  /* 0x0000500a12067981 */ /* 0x001f68000c1e1900 */
[----:B------:R-:W5:Y:S04]  /*04f0*/  LDG.E R7, desc[UR10][R18.64+0x54] ;  /* 0x0000540a12077981 */ /* 0x000f68000c1e1900 */
[----:B---3--:R-:W3:Y:S04]  /*0500*/  LDG.E R8, desc[UR10][R18.64+0x58] ;  /* 0x0000580a12087981 */ /* 0x008ee8000c1e1900 */
[----:B------:R-:W3:Y:S04]  /*0510*/  LDG.E R9, desc[UR10][R18.64+0x5c] ;  /* 0x00005c0a12097981 */ /* 0x000ee8000c1e1900 */
[----:B------:R0:W-:Y:S04]  /*0520*/  STL.64 [R1+0x20], R10 ;  /* 0x0000200a01007387 */ /* 0x0001e80000100a00 */
[----:B------:R1:W-:Y:S04]  /*0530*/  STL.64 [R1+0x28], R12 ;  /* 0x0000280c01007387 */ /* 0x0003e80000100a00 */
[----:B------:R1:W-:Y:S04]  /*0540*/  STL.64 [R1+0x30], R14 ;  /* 0x0000300e01007387 */ /* 0x0003e80000100a00 */
[----:B------:R1:W-:Y:S04]  /*0550*/  STL.64 [R1+0x38], R16 ;  /* 0x0000381001007387 */ /* 0x0003e80000100a00 */
[----:B------:R1:W-:Y:S04]  /*0560*/  STL.64 [R1+0x60], R20 ;  /* 0x0000601401007387 */ /* 0x0003e80000100a00 */
[----:B------:R1:W-:Y:S04]  /*0570*/  STL.64 [R1+0x68], R22 ;  /* 0x0000681601007387 */ /* 0x0003e80000100a00 */
[----:B0-----:R-:W3:Y:S04]  /*0580*/  LDG.E R10, desc[UR10][R18.64+0x80] ;  /* 0x0000800a120a7981 */ /* 0x001ee8000c1e1900 */
[----:B------:R0:W-:Y:S04]  /*0590*/  STL.64 [R1+0x70], R24 ;  /* 0x0000701801007387 */ /* 0x0001e80000100a00 */
[----:B------:R-:W3:Y:S04]  /*05a0*/  LDG.E R11, desc[UR10][R18.64+0x84] ;  /* 0x0000840a120b7981 */ /* 0x000ee8000c1e1900 */
[----:B------:R0:W-:Y:S04]  /*05b0*/  STL.64 [R1+0x78], R26 ;  /* 0x0000781a01007387 */ /* 0x0001e80000100a00 */
[----:B-1----:R-:W3:Y:S04]  /*05c0*/  LDG.E R12, desc[UR10][R18.64+0x88] ;  /* 0x0000880a120c7981 */ /* 0x002ee8000c1e1900 */
[----:B------:R-:W3:Y:S04]  /*05d0*/  LDG.E R13, desc[UR10][R18.64+0x8c] ;  /* 0x00008c0a120d7981 */ /* 0x000ee8000c1e1900 */
        /* <DEDUP_REMOVED lines=8> */
[----:B0-----:R-:W3:Y:S04]  /*0660*/  LDG.E R24, desc[UR10][R18.64+0xd0] ;  /* 0x0000d00a12187981 */ /* 0x001ee8000c1e1900 */
[----:B------:R-:W3:Y:S04]  /*0670*/  LDG.E R25, desc[UR10][R18.64+0xd4] ;  /* 0x0000d40a12197981 */ /* 0x000ee8000c1e1900 */
[----:B------:R-:W3:Y:S04]  /*0680*/  LDG.E R26, desc[UR10][R18.64+0xd8] ;  /* 0x0000d80a121a7981 */ /* 0x000ee8000c1e1900 */
[----:B------:R-:W3:Y:S04]  /*0690*/  LDG.E R27, desc[UR10][R18.64+0xdc] ;  /* 0x0000dc0a121b7981 */ /* 0x000ee8000c1e1900 */
[----:B--2---:R0:W-:Y:S04]  /*06a0*/  STL.64 [R1+0x40], R2 ;  /* 0x0000400201007387 */ /* 0x0041e80000100a00 */
[----:B----4-:R1:W-:Y:S04]  /*06b0*/  STL.64 [R1+0x48], R4 ;  /* 0x0000480401007387 */ /* 0x0103e80000100a00 */
[----:B0-----:R-:W2:Y:S04]  /*06c0*/  LDG.E R2, desc[UR10][R18.64+0x90] ;  /* 0x0000900a12027981 */ /* 0x001ea8000c1e1900 */
[----:B-----5:R0:W-:Y:S04]  /*06d0*/  STL.64 [R1+0x50], R6 ;  /* 0x0000500601007387 */ /* 0x0201e80000100a00 */
[----:B------:R-:W2:Y:S04]  /*06e0*/  LDG.E R3, desc[UR10][R18.64+0x94] ;  /* 0x0000940a12037981 */ /* 0x000ea8000c1e1900 */
[----:B---3--:R3:W-:Y:S04]  /*06f0*/  STL.64 [R1+0x58], R8 ;  /* 0x0000580801007387 */ /* 0x0087e80000100a00 */
        /* <DEDUP_REMOVED lines=8> */
[----:B0-----:R-:W3:Y:S04]  /*0780*/  LDG.E R10, desc[UR10][R18.64+0x100] ;  /* 0x0001000a120a7981 */ /* 0x001ee8000c1e1900 */
[----:B------:R0:W-:Y:S04]  /*0790*/  STL.64 [R1+0xb0], R14 ;  /* 0x0000b00e01007387 */ /* 0x0001e80000100a00 */
[----:B------:R-:W3:Y:S04]  /*07a0*/  LDG.E R11, desc[UR10][R18.64+0x104] ;  /* 0x0001040a120b7981 */ /* 0x000ee8000c1e1900 */
[----:B------:R0:W-:Y:S04]  /*07b0*/  STL.64 [R1+0xb8], R16 ;  /* 0x0000b81001007387 */ /* 0x0001e80000100a00 */
[----:B-1----:R-:W3:Y:S04]  /*07c0*/  LDG.E R12, desc[UR10][R18.64+0x108] ;  /* 0x0001080a120c7981 */ /* 0x002ee8000c1e1900 */
[----:B------:R1:W-:Y:S04]  /*07d0*/  STL.64 [R1+0xc0], R20 ;  /* 0x0000c01401007387 */ /* 0x0003e80000100a00 */
[----:B------:R-:W3:Y:S04]  /*07e0*/  LDG.E R13, desc[UR10][R18.64+0x10c] ;  /* 0x00010c0a120d7981 */ /* 0x000ee8000c1e1900 */
[----:B------:R1:W-:Y:S04]  /*07f0*/  STL.64 [R1+0xc8], R22 ;  /* 0x0000c81601007387 */ /* 0x0003e80000100a00 */
[----:B0-----:R-:W3:Y:S04]  /*0800*/  LDG.E R14, desc[UR10][R18.64+0x110] ;  /* 0x0001100a120e7981 */ /* 0x001ee8000c1e1900 */
[----:B------:R0:W-:Y:S04]  /*0810*/  STL.64 [R1+0xd0], R24 ;  /* 0x0000d01801007387 */ /* 0x0001e80000100a00 */
[----:B------:R-:W3:Y:S04]  /*0820*/  LDG.E R15, desc[UR10][R18.64+0x114] ;  /* 0x0001140a120f7981 */ /* 0x000ee8000c1e1900 */
[----:B------:R0:W-:Y:S04]  /*0830*/  STL.64 [R1+0xd8], R26 ;  /* 0x0000d81a01007387 */ /* 0x0001e80000100a00 */
[----:B------:R-:W3:Y:S04]  /*0840*/  LDG.E R16, desc[UR10][R18.64+0x118] ;  /* 0x0001180a12107981 */ /* 0x000ee8000c1e1900 */
[----:B------:R-:W3:Y:S04]  /*0850*/  LDG.E R17, desc[UR10][R18.64+0x11c] ;  /* 0x00011c0a12117981 */ /* 0x000ee8000c1e1900 */
[----:B-1----:R-:W3:Y:S04]  /*0860*/  LDG.E R20, desc[UR10][R18.64+0x120] ;  /* 0x0001200a12147981 */ /* 0x002ee8000c1e1900 */
        /* <DEDUP_REMOVED lines=19> */
[----:B------:R0:W-:Y:S04]  /*09a0*/  STL [R1+0x140], R0 ;  /* 0x0001400001007387 */ /* 0x0001e80000100800 */
[----:B------:R0:W-:Y:S04]  /*09b0*/  STL.64 [R1+0x100], R10 ;  /* 0x0001000a01007387 */ /* 0x0001e80000100a00 */
[----:B------:R0:W-:Y:S04]  /*09c0*/  STL.64 [R1+0x108], R12 ;  /* 0x0001080c01007387 */ /* 0x0001e80000100a00 */
[----:B------:R0:W-:Y:S04]  /*09d0*/  STL.64 [R1+0x110], R14 ;  /* 0x0001100e01007387 */ /* 0x0001e80000100a00 */
[----:B------:R0:W-:Y:S04]  /*09e0*/  STL.64 [R1+0x118], R16 ;  /* 0x0001181001007387 */ /* 0x0001e80000100a00 */
[----:B------:R0:W-:Y:S04]  /*09f0*/  STL.64 [R1+0x120], R20 ;  /* 0x0001201401007387 */ /* 0x0001e80000100a00 */
[----:B------:R0:W-:Y:S04]  /*0a00*/  STL.64 [R1+0x128], R22 ;  /* 0x0001281601007387 */ /* 0x0001e80000100a00 */
[----:B------:R0:W-:Y:S04]  /*0a10*/  STL.64 [R1+0x130], R24 ;  /* 0x0001301801007387 */ /* 0x0001e80000100a00 */
[----:B------:R0:W-:Y:S01]  /*0a20*/  STL.64 [R1+0x138], R26 ;  /* 0x0001381a01007387 */ /* 0x0001e20000100a00 */
[----:B------:R-:W-:-:S03]  /*0a30*/  UMOV UR9, 0x51 ;  /* 0x0000005100097882 */ /* 0x000fc60000000000 */
[----:B--2---:R0:W-:Y:S04]  /*0a40*/  STL.64 [R1+0xe0], R2 ;  /* 0x0000e00201007387 */ /* 0x0041e80000100a00 */
[----:B----4-:R0:W-:Y:S04]  /*0a50*/  STL.64 [R1+0xe8], R4 ;  /* 0x0000e80401007387 */ /* 0x0101e80000100a00 */
[----:B-----5:R0:W-:Y:S04]  /*0a60*/  STL.64 [R1+0xf0], R6 ;  /* 0x0000f00601007387 */ /* 0x0201e80000100a00 */
[----:B---3--:R0:W-:Y:S02]  /*0a70*/  STL.64 [R1+0xf8], R8 ;  /* 0x0000f80801007387 */ /* 0x0081e40000100a00 */
.L_x_2:
[----:B------:R-:W1:Y:S01]  /*0a80*/  S2UR UR14, SR_CTAID.X ;  /* 0x00000000000e79c3 */ /* 0x000e620000002500 */
[----:B------:R-:W2:Y:S01]  /*0a90*/  LDCU UR12, c[0x0][0x374] ;  /* 0x00006e80ff0c77ac */ /* 0x000ea20008000800 */
[----:B0-----:R-:W-:Y:S02]  /*0aa0*/  IMAD.MOV.U32 R0, RZ, RZ, RZ ;  /* 0x000000ffff007224 */ /* 0x001fe400078e00ff */
[----:B------:R-:W-:Y:S01]  /*0ab0*/  IMAD.MOV.U32 R4, RZ, RZ, RZ ;  /* 0x000000ffff047224 */ /* 0x000fe200078e00ff */
[----:B------:R-:W0:Y:S01]  /*0ac0*/  LDCU UR13, c[0x0][0x370] ;  /* 0x00006e00ff0d77ac */ /* 0x000e220008000800 */
[----:B------:R-:W3:Y:S01]  /*0ad0*/  LDCU.64 UR6, c[0x0][0x390] ;  /* 0x00007200ff0677ac */ /* 0x000ee20008000a00 */
[----:B------:R-:W4:Y:S01]  /*0ae0*/  LDCU UR15, c[0x0][0x360] ;  /* 0x00006c00ff0f77ac */ /* 0x000f220008000800 */
[----:B------:R-:W5:Y:S01]  /*0af0*/  LDCU UR4, c[0x0][0x364] ;  /* 0x00006c80ff0477ac */ /* 0x000f620008000800 */
[----:B---3--:R-:W-:Y:S02]  /*0b00*/  UIMAD UR5, UR7, UR6, URZ ;  /* 0x00000006070572a4 */ /* 0x008fe4000f8e02ff */
[----:B------:R-:W-:-:S02]  /*0b10*/  UIADD3 UR6, UPT, UPT, UR8, 0xb0, URZ ;  /* 0x000000b008067890 */ /* 0x000fc4000fffe0ff */
[----:B012-45:R-:W-:-:S12]  /*0b20*/  USHF.L.U32 UR4, UR4, 0x4, URZ ;  /* 0x0000000404047899 */ /* 0x037fd800080006ff */
.L_x_46:
[----:B------:R-:W0:Y:S01]  /*0b30*/  S2UR UR7, SR_CTAID.Y ;  /* 0x00000000000779c3 */ /* 0x000e220000002600 */
[----:B------:R-:W1:Y:S01]  /*0b40*/  S2R R5, SR_TID.Y ;  /* 0x0000000000057919 */ /* 0x000e620000002200 */
[----:B------:R-:W-:Y:S02]  /*0b50*/  IMAD.MOV.U32 R3, RZ, RZ, -0x4 ;  /* 0xfffffffcff037424 */ /* 0x000fe400078e00ff */
[----:B------:R-:W-:Y:S01]  /*0b60*/  HFMA2 R9, -RZ, RZ, 0, 0 ;  /* 0x00000000ff097431 */ /* 0x000fe200000001ff */
[----:B------:R-:W-:Y:S01]  /*0b70*/  BSSY.RECONVERGENT B2, `(.L_x_5) ;  /* 0x000035f000027945 */ /* 0x000fe20003800200 */
[----:B------:R-:W-:Y:S01]  /*0b80*/  IMAD.MOV.U32 R6, RZ, RZ, RZ ;  /* 0x000000ffff067224 */ /* 0x000fe200078e00ff */
[----:B0-----:R-:W-:Y:S01]  /*0b90*/  LOP3.LUT P0, RZ, R4, UR7, RZ, 0xfc, !PT ;  /* 0x0000000704ff7c12 */ /* 0x001fe2000f80fcff */
[----:B------:R-:W-:-:S03]  /*0ba0*/  VIADD R2, R0, UR7 ;  /* 0x0000000700027c36 */ /* 0x000fc60008000000 */
[----:B------:R-:W-:Y:S01]  /*0bb0*/  SEL R0, R3, 0xfffffff8, !P0 ;  /* 0xfffffff803007807 */ /* 0x000fe20004000000 */
[----:B-1----:R-:W-:-:S04]  /*0bc0*/  IMAD R7, R2, UR4, R5 ;  /* 0x0000000402077c24 */ /* 0x002fc8000f8e0205 */
[----:B------:R-:W-:-:S04]  /*0bd0*/  IMAD R0, R0, R2, R0 ;  /* 0x0000000200007224 */ /* 0x000fc800078e0200 */
[----:B------:R-:W-:-:S07]  /*0be0*/  IMAD.IADD R7, R7, 0x1, R0 ;  /* 0x0000000107077824 */ /* 0x000fce00078e0200 */
.L_x_45:
[----:B0-----:R-:W0:Y:S01]  /*0bf0*/  S2R R8, SR_TID.X ;  /* 0x0000000000087919 */ /* 0x001e220000002100 */
[----:B------:R-:W1:Y:S01]  /*0c00*/  LDC.64 R2, c[0x0][0x390] ;  /* 0x0000e400ff027b82 */ /* 0x000e620000000a00 */
[----:B------:R-:W-:Y:S01]  /*0c10*/  IMAD.MOV.U32 R10, RZ, RZ, -0x4 ;  /* 0xfffffffcff0a7424 */ /* 0x000fe200078e00ff */
[----:B------:R-:W-:Y:S01]  /*0c20*/  LOP3.LUT P0, RZ, R6, UR14, RZ, 0xfc, !PT ;  /* 0x0000000e06ff7c12 */ /* 0x000fe2000f80fcff */
[----:B------:R-:W-:Y:S01]  /*0c30*/  VIADD R9, R9, UR14 ;  /* 0x0000000e09097c36 */ /* 0x000fe20008000000 */
[----:B------:R-:W-:Y:S02]  /*0c40*/  BSSY.RECONVERGENT B1, `(.L_x_6) ;  /* 0x000034a000017945 */ /* 0x000fe40003800200 */
[----:B------:R-:W-:Y:S01]  /*0c50*/  SEL R10, R10, 0xfffffff8, !P0 ;  /* 0xfffffff80a0a7807 */ /* 0x000fe20004000000 */
[----:B------:R-:W-:-:S04]  /*0c60*/  IMAD R13, R9, UR15, RZ ;  /* 0x0000000f090d7c24 */ /* 0x000fc8000f8e02ff */
[----:B------:R-:W-:Y:S01]  /*0c70*/  IMAD R10, R10, R9, R10 ;  /* 0x000000090a0a7224 */ /* 0x000fe200078e020a */
[----:B-1----:R-:W-:-:S04]  /*0c80*/  ISETP.GT.AND P0, PT, R7, R3, PT ;  /* 0x000000030700720c */ /* 0x002fc80003f04270 */
[----:B0-----:R-:W-:-:S04]  /*0c90*/  IADD3 R9, PT, PT, R10, R13, R8 ;  /* 0x0000000d0a097210 */ /* 0x001fc80007ffe008 */
[----:B------:R-:W-:-:S13]  /*0ca0*/  ISETP.GT.AND P1, PT, R9, R2, PT ;  /* 0x000000020900720c */ /* 0x000fda0003f24270 */
[----:B------:R-:W-:Y:S05]  /*0cb0*/  @P0 BRA P1, `(.L_x_7) ;  /* 0x0000003400080947 */ /* 0x000fea0000800000 */
[----:B------:R-:W-:-:S05]  /*0cc0*/  IMAD R3, R7, R2, R9 ;  /* 0x0000000207037224 */ /* 0x000fca00078e0209 */
[----:B------:R-:W-:-:S13]  /*0cd0*/  ISETP.GT.AND P0, PT, R3, UR5, PT ;  /* 0x0000000503007c0c */ /* 0x000fda000bf04270 */
[----:B------:R-:W0:Y:S02]  /*0ce0*/  @!P0 LDC.64 R16, c[0x0][0x380] ;  /* 0x0000e000ff108b82 */ /* 0x000e240000000a00 */
[----:B0-----:R-:W-:-:S05]  /*0cf0*/  @!P0 IMAD.WIDE R16, R3, 0x3, R16 ;  /* 0x0000000303108825 */ /* 0x001fca00078e0210 */
[----:B------:R-:W2:Y:S04]  /*0d00*/  @!P0 LDG.E.U8 R19, desc[UR10][R16.64] ;  /* 0x0000000a10138981 */ /* 0x000ea8000c1e1100 */
[----:B------:R-:W3:Y:S04]  /*0d10*/  @!P0 LDG.E.U8 R21, desc[UR10][R16.64+0x1] ;  /* 0x0000010a10158981 */ /* 0x000ee8000c1e1100 */
[----:B------:R-:W4:Y:S01]  /*0d20*/  @!P0 LDG.E.U8 R23, desc[UR10][R16.64+0x2] ;  /* 0x0000020a10178981 */ /* 0x000f22000c1e1100 */
[----:B------:R-:W-:Y:S01]  /*0d30*/  IMAD R25, R2, 0x8, R3 ;  /* 0x0000000802197824 */ /* 0x000fe200078e0203 */
[----:B------:R-:W-:Y:S01]  /*0d40*/  MOV R11, 0x400 ;  /* 0x00000400000b7802 */ /* 0x000fe20000000f00 */
[----:B------:R-:W-:Y:S05]  /*0d50*/  WARPSYNC.ALL ;  /* 0x0000000000007948 */ /* 0x000fea0003800000 */
[----:B------:R-:W0:Y:S01]  /*0d60*/  S2R R0, SR_CgaCtaId ;  /* 0x0000000000007919 */ /* 0x000e220000008800 */
[----:B------:R-:W-:-:S13]  /*0d70*/  ISETP.GT.AND P1, PT, R25, UR5, PT ;  /* 0x0000000519007c0c */ /* 0x000fda000bf24270 */
[----:B------:R-:W1:Y:S01]  /*0d80*/  @!P1 LDC.64 R14, c[0x0][0x380] ;  /* 0x0000e000ff0e9b82 */ /* 0x000e620000000a00 */
[----:B0-----:R-:W-:-:S05]  /*0d90*/  LEA R11, R0, R11, 0x18 ;  /* 0x0000000b000b7211 */ /* 0x001fca00078ec0ff */
[----:B------:R-:W-:Y:S02]  /*0da0*/  IMAD R0, R8, 0x3, R11 ;  /* 0x0000000308007824 */ /* 0x000fe400078e020b */
[----:B-1----:R-:W-:-:S04]  /*0db0*/  @!P1 IMAD.WIDE R14, R25, 0x3, R14 ;  /* 0x00000003190e9825 */ /* 0x002fc800078e020e */
[----:B------:R-:W-:-:S05]  /*0dc0*/  IMAD R0, R5, 0x180, R0 ;  /* 0x0000018005007824 */ /* 0x000fca00078e0200 */
[----:B--2---:R-:W-:Y:S04]  /*0dd0*/  @!P0 STS.U8 [R0], R19 ;  /* 0x0000001300008388 */ /* 0x004fe80000000000 */
[----:B---3--:R0:W-:Y:S04]  /*0de0*/  @!P0 STS.U8 [R0+0x1], R21 ;  /* 0x0000011500008388 */ /* 0x0081e80000000000 */
[----:B----4-:R1:W-:Y:S01]  /*0df0*/  @!P0 STS.U8 [R0+0x2], R23 ;  /* 0x0000021700008388 */ /* 0x0103e20000000000 */
[----:B------:R-:W-:Y:S06]  /*0e00*/  BAR.SYNC.DEFER_BLOCKING 0x0 ;  /* 0x0000000000007b1d */ /* 0x000fec0000010000 */
[----:B------:R-:W2:Y:S04]  /*0e10*/  @!P1 LDG.E.U8 R25, desc[UR10][R14.64] ;  /* 0x0000000a0e199981 */ /* 0x000ea8000c1e1100 */
[----:B------:R-:W3:Y:S04]  /*0e20*/  @!P1 LDG.E.U8 R27, desc[UR10][R14.64+0x1] ;  /* 0x0000010a0e1b9981 */ /* 0x000ee8000c1e1100 */
[----:B------:R-:W4:Y:S01]  /*0e30*/  @!P1 LDG.E.U8 R29, desc[UR10][R14.64+0x2] ;  /* 0x0000020a0e1d9981 */ /* 0x000f22000c1e1100 */
[----:B------:R-:W-:-:S05]  /*0e40*/  IMAD R18, R2, 0x10, R3 ;  /* 0x0000001002127824 */ /* 0x000fca00078e0203 */
[----:B------:R-:W-:-:S13]  /*0e50*/  ISETP.GT.AND P0, PT, R18, UR5, PT ;  /* 0x0000000512007c0c */ /* 0x000fda000bf04270 */
[----:B------:R-:W5:Y:S02]  /*0e60*/  @!P0 LDC.64 R16, c[0x0][0x380] ;  /* 0x0000e000ff108b82 */ /* 0x000f640000000a00 */
[----:B-----5:R-:W-:Y:S01]  /*0e70*/  @!P0 IMAD.WIDE R16, R18, 0x3, R16 ;  /* 0x0000000312108825 */ /* 0x020fe200078e0210 */
[----:B--2---:R2:W-:Y:S04]  /*0e80*/  @!P1 STS.U8 [R0+0xc00], R25 ;  /* 0x000c001900009388 */ /* 0x0045e80000000000 */
[----:B---3--:R3:W-:Y:S04]  /*0e90*/  @!P1 STS.U8 [R0+0xc01], R27 ;  /* 0x000c011b00009388 */ /* 0x0087e80000000000 */
[----:B----4-:R4:W-:Y:S01]  /*0ea0*/  @!P1 STS.U8 [R0+0xc02], R29 ;  /* 0x000c021d00009388 */ /* 0x0109e20000000000 */
[----:B------:R-:W-:Y:S06]  /*0eb0*/  BAR.SYNC.DEFER_BLOCKING 0x0 ;  /* 0x0000000000007b1d */ /* 0x000fec0000010000 */
[----:B0-----:R-:W5:Y:S04]  /*0ec0*/  @!P0 LDG.E.U8 R21, desc[UR10][R16.64] ;  /* 0x0000000a10158981 */ /* 0x001f68000c1e1100 */
[----:B-1----:R-:W2:Y:S04]  /*0ed0*/  @!P0 LDG.E.U8 R23, desc[UR10][R16.64+0x1] ;  /* 0x0000010a10178981 */ /* 0x002ea8000c1e1100 */
[----:B------:R-:W3:Y:S01]  /*0ee0*/  @!P0 LDG.E.U8 R12, desc[UR10][R16.64+0x2] ;  /* 0x0000020a100c8981 */ /* 0x000ee2000c1e1100 */
[----:B------:R-:W-:-:S04]  /*0ef0*/  LEA R19, R2, R18, 0x3 ;  /* 0x0000001202137211 */ /* 0x000fc800078e18ff */
[----:B------:R-:W-:-:S13]  /*0f00*/  ISETP.GT.AND P1, PT, R19, UR5, PT ;  /* 0x0000000513007c0c */ /* 0x000fda000bf24270 */
[----:B------:R-:W0:Y:S02]  /*0f10*/  @!P1 LDC.64 R14, c[0x0][0x380] ;  /* 0x0000e000ff0e9b82 */ /* 0x000e240000000a00 */
[----:B0-----:R-:W-:Y:S01]  /*0f20*/  @!P1 IMAD.WIDE R14, R19, 0x3, R14 ;  /* 0x00000003130e9825 */ /* 0x001fe200078e020e */
[----:B-----5:R0:W-:Y:S04]  /*0f30*/  @!P0 STS.U8 [R0+0x1800], R21 ;  /* 0x0018001500008388 */ /* 0x0201e80000000000 */
[----:B--2---:R1:W-:Y:S04]  /*0f40*/  @!P0 STS.U8 [R0+0x1801], R23 ;  /* 0x0018011700008388 */ /* 0x0043e80000000000 */
[----:B---3--:R2:W-:Y:S01]  /*0f50*/  @!P0 STS.U8 [R0+0x1802], R12 ;  /* 0x0018020c00008388 */ /* 0x0085e20000000000 */
[----:B------:R-:W-:Y:S06]  /*0f60*/  BAR.SYNC.DEFER_BLOCKING 0x0 ;  /* 0x0000000000007b1d */ /* 0x000fec0000010000 */
[----:B------:R-:W3:Y:S04]  /*0f70*/  @!P1 LDG.E.U8 R25, desc[UR10][R14.64] ;  /* 0x0000000a0e199981 */ /* 0x000ee8000c1e1100 */
[----:B------:R-:W5:Y:S04]  /*0f80*/  @!P1 LDG.E.U8 R27, desc[UR10][R14.64+0x1] ;  /* 0x0000010a0e1b9981 */ /* 0x000f68000c1e1100 */
[----:B----4-:R-:W4:Y:S01]  /*0f90*/  @!P1 LDG.E.U8 R29, desc[UR10][R14.64+0x2] ;  /* 0x0000020a0e1d9981 */ /* 0x010f22000c1e1100 */
[----:B------:R-:W-:-:S05]  /*0fa0*/  IMAD R19, R2, 0x20, R3 ;  /* 0x0000002002137824 */ /* 0x000fca00078e0203 */
[----:B------:R-:W-:-:S13]  /*0fb0*/  ISETP.GT.AND P0, PT, R19, UR5, PT ;  /* 0x0000000513007c0c */ /* 0x000fda000bf04270 */
[----:B------:R-:W0:Y:S02]  /*0fc0*/  @!P0 LDC.64 R16, c[0x0][0x380] ;  /* 0x0000e000ff108b82 */ /* 0x000e240000000a00 */
[----:B0-----:R-:W-:Y:S01]  /*0fd0*/  @!P0 IMAD.WIDE R16, R19, 0x3, R16 ;  /* 0x0000000313108825 */ /* 0x001fe200078e0210 */
[----:B---3--:R0:W-:Y:S04]  /*0fe0*/  @!P1 STS.U8 [R0+0x2400], R25 ;  /* 0x0024001900009388 */ /* 0x0081e80000000000 */
[----:B-----5:R3:W-:Y:S04]  /*0ff0*/  @!P1 STS.U8 [R0+0x2401], R27 ;  /* 0x0024011b00009388 */ /* 0x0207e80000000000 */
[----:B----4-:R4:W-:Y:S01]  /*1000*/  @!P1 STS.U8 [R0+0x2402], R29 ;  /* 0x0024021d00009388 */ /* 0x0109e20000000000 */
[----:B------:R-:W-:Y:S06]  /*1010*/  BAR.SYNC.DEFER_BLOCKING 0x0 ;  /* 0x0000000000007b1d */ /* 0x000fec0000010000 */
[----:B------:R-:W5:Y:S04]  /*1020*/  @!P0 LDG.E.U8 R21, desc[UR10][R16.64] ;  /* 0x0000000a10158981 */ /* 0x000f68000c1e1100 */
[----:B-1----:R-:W3:Y:S04]  /*1030*/  @!P0 LDG.E.U8 R23, desc[UR10][R16.64+0x1] ;  /* 0x0000010a10178981 */ /* 0x002ee8000c1e1100 */
[----:B--2---:R-:W2:Y:S01]  /*1040*/  @!P0 LDG.E.U8 R12, desc[UR10][R16.64+0x2] ;  /* 0x0000020a100c8981 */ /* 0x004ea2000c1e1100 */
[----:B------:R-:W-:-:S05]  /*1050*/  IMAD R18, R2, 0x8, R19 ;  /* 0x0000000802127824 */ /* 0x000fca00078e0213 */
[----:B------:R-:W-:-:S13]  /*1060*/  ISETP.GT.AND P1, PT, R18, UR5, PT ;  /* 0x0000000512007c0c */ /* 0x000fda000bf24270 */
[----:B------:R-:W1:Y:S02]  /*1070*/  @!P1 LDC.64 R14, c[0x0][0x380] ;  /* 0x0000e000ff0e9b82 */ /* 0x000e640000000a00 */
[----:B-1----:R-:W-:Y:S01]  /*1080*/  @!P1 IMAD.WIDE R14, R18, 0x3, R14 ;  /* 0x00000003120e9825 */ /* 0x002fe200078e020e */
[----:B-----5:R1:W-:Y:S04]  /*1090*/  @!P0 STS.U8 [R0+0x3000], R21 ;  /* 0x0030001500008388 */ /* 0x0203e80000000000 */
[----:B---3--:R3:W-:Y:S04]  /*10a0*/  @!P0 STS.U8 [R0+0x3001], R23 ;  /* 0x0030011700008388 */ /* 0x0087e80000000000 */
[----:B--2---:R-:W-:Y:S01]  /*10b0*/  @!P0 STS.U8 [R0+0x3002], R12 ;  /* 0x0030020c00008388 */ /* 0x004fe20000000000 */
[----:B------:R-:W-:Y:S06]  /*10c0*/  BAR.SYNC.DEFER_BLOCKING 0x0 ;  /* 0x0000000000007b1d */ /* 0x000fec0000010000 */
[----:B0-----:R-:W2:Y:S04]  /*10d0*/  @!P1 LDG.E.U8 R25, desc[UR10][R14.64] ;  /* 0x0000000a0e199981 */ /* 0x001ea8000c1e1100 */
[----:B------:R-:W5:Y:S04]  /*10e0*/  @!P1 LDG.E.U8 R27, desc[UR10][R14.64+0x1] ;  /* 0x0000010a0e1b9981 */ /* 0x000f68000c1e1100 */
[----:B----4-:R-:W4:Y:S01]  /*10f0*/  @!P1 LDG.E.U8 R29, desc[UR10][R14.64+0x2] ;  /* 0x0000020a0e1d9981 */ /* 0x010f22000c1e1100 */
[----:B------:R-:W-:-:S05]  /*1100*/  IMAD R18, R2, 0x10, R19 ;  /* 0x0000001002127824 */ /* 0x000fca00078e0213 */
[----:B------:R-:W-:-:S13]  /*1110*/  ISETP.GT.AND P0, PT, R18, UR5, PT ;  /* 0x0000000512007c0c */ /* 0x000fda000bf04270 */
[----:B------:R-:W0:Y:S02]  /*1120*/  @!P0 LDC.64 R16, c[0x0][0x380] ;  /* 0x0000e000ff108b82 */ /* 0x000e240000000a00 */
[----:B0-----:R-:W-:Y:S01]  /*1130*/  @!P0 IMAD.WIDE R16, R18, 0x3, R16 ;  /* 0x0000000312108825 */ /* 0x001fe200078e0210 */
[----:B--2---:R0:W-:Y:S04]  /*1140*/  @!P1 STS.U8 [R0+0x3c00], R25 ;  /* 0x003c001900009388 */ /* 0x0041e80000000000 */
[----:B-----5:R2:W-:Y:S04]  /*1150*/  @!P1 STS.U8 [R0+0x3c01], R27 ;  /* 0x003c011b00009388 */ /* 0x0205e80000000000 */
[----:B----4-:R4:W-:Y:S01]  /*1160*/  @!P1 STS.U8 [R0+0x3c02], R29 ;  /* 0x003c021d00009388 */ /* 0x0109e20000000000 */
[----:B------:R-:W-:Y:S06]  /*1170*/  BAR.SYNC.DEFER_BLOCKING 0x0 ;  /* 0x0000000000007b1d */ /* 0x000fec0000010000 */
[----:B------:R-:W5:Y:S04]  /*1180*/  @!P0 LDG.E.U8 R19, desc[UR10][R16.64] ;  /* 0x0000000a10138981 */ /* 0x000f68000c1e1100 */
[----:B-1----:R-:W2:Y:S04]  /*1190*/  @!P0 LDG.E.U8 R21, desc[UR10][R16.64+0x1] ;  /* 0x0000010a10158981 */ /* 0x002ea8000c1e1100 */
[----:B---3--:R-:W3:Y:S01]  /*11a0*/  @!P0 LDG.E.U8 R23, desc[UR10][R16.64+0x2] ;  /* 0x0000020a10178981 */ /* 0x008ee2000c1e1100 */
[----:B------:R-:W-:-:S05]  /*11b0*/  IMAD R18, R2, 0x8, R18 ;  /* 0x0000000802127824 */ /* 0x000fca00078e0212 */
[----:B------:R-:W-:-:S13]  /*11c0*/  ISETP.GT.AND P1, PT, R18, UR5, PT ;  /* 0x0000000512007c0c */ /* 0x000fda000bf24270 */
[----:B------:R-:W1:Y:S02]  /*11d0*/  @!P1 LDC.64 R14, c[0x0][0x380] ;  /* 0x0000e000ff0e9b82 */ /* 0x000e640000000a00 */
[----:B-1----:R-:W-:Y:S01]  /*11e0*/  @!P1 IMAD.WIDE R14, R18, 0x3, R14 ;  /* 0x00000003120e9825 */ /* 0x002fe200078e020e */
[----:B-----5:R1:W-:Y:S04]  /*11f0*/  @!P0 STS.U8 [R0+0x4800], R19 ;  /* 0x0048001300008388 */ /* 0x0203e80000000000 */
[----:B--2---:R2:W-:Y:S04]  /*1200*/  @!P0 STS.U8 [R0+0x4801], R21 ;  /* 0x0048011500008388 */ /* 0x0045e80000000000 */
[----:B---3--:R3:W-:Y:S01]  /*1210*/  @!P0 STS.U8 [R0+0x4802], R23 ;  /* 0x0048021700008388 */ /* 0x0087e20000000000 */
[----:B------:R-:W-:Y:S06]  /*1220*/  BAR.SYNC.DEFER_BLOCKING 0x0 ;  /* 0x0000000000007b1d */ /* 0x000fec0000010000 */
[----:B0-----:R-:W5:Y:S04]  /*1230*/  @!P1 LDG.E.U8 R25, desc[UR10][R14.64] ;  /* 0x0000000a0e199981 */ /* 0x001f68000c1e1100 */
[----:B------:R-:W2:Y:S04]  /*1240*/  @!P1 LDG.E.U8 R27, desc[UR10][R14.64+0x1] ;  /* 0x0000010a0e1b9981 */ /* 0x000ea8000c1e1100 */
[----:B----4-:R-:W4:Y:S01]  /*1250*/  @!P1 LDG.E.U8 R29, desc[UR10][R14.64+0x2] ;  /* 0x0000020a0e1d9981 */ /* 0x010f22000c1e1100 */
[----:B------:R-:W-:-:S05]  /*1260*/  IMAD R3, R2, 0x40, R3 ;  /* 0x0000004002037824 */ /* 0x000fca00078e0203 */
[----:B------:R-:W-:-:S13]  /*1270*/  ISETP.GT.AND P0, PT, R3, UR5, PT ;  /* 0x0000000503007c0c */ /* 0x000fda000bf04270 */
[----:B------:R-:W0:Y:S02]  /*1280*/  @!P0 LDC.64 R16, c[0x0][0x380] ;  /* 0x0000e000ff108b82 */ /* 0x000e240000000a00 */
[----:B0-----:R-:W-:Y:S01]  /*1290*/  @!P0 IMAD.WIDE R16, R3, 0x3, R16 ;  /* 0x0000000303108825 */ /* 0x001fe200078e0210 */
[----:B-----5:R0:W-:Y:S04]  /*12a0*/  @!P1 STS.U8 [R0+0x5400], R25 ;  /* 0x0054001900009388 */ /* 0x0201e80000000000 */
[----:B--2---:R2:W-:Y:S04]  /*12b0*/  @!P1 STS.U8 [R0+0x5401], R27 ;  /* 0x0054011b00009388 */ /* 0x0045e80000000000 */
[----:B----4-:R4:W-:Y:S01]  /*12c0*/  @!P1 STS.U8 [R0+0x5402], R29 ;  /* 0x0054021d00009388 */ /* 0x0109e20000000000 */
[----:B------:R-:W-:Y:S06]  /*12d0*/  BAR.SYNC.DEFER_BLOCKING 0x0 ;  /* 0x0000000000007b1d */ /* 0x000fec0000010000 */
[----:B-1----:R-:W5:Y:S04]  /*12e0*/  @!P0 LDG.E.U8 R19, desc[UR10][R16.64] ;  /* 0x0000000a10138981 */ /* 0x002f68000c1e1100 */
[----:B------:R-:W2:Y:S04]  /*12f0*/  @!P0 LDG.E.U8 R21, desc[UR10][R16.64+0x1] ;  /* 0x0000010a10158981 */ /* 0x000ea8000c1e1100 */
        /* <DEDUP_REMOVED lines=12> */
[----:B------:R-:W-:-:S04]  /*13c0*/  LEA R12, R2, R3, 0x4 ;  /* 0x00000003020c7211 */ /* 0x000fc800078e20ff */
        /* <DEDUP_REMOVED lines=51> */
[----:B-1----:R-:W4:Y:S04]  /*1700*/  @!P0 LDG.E.U8 R19, desc[UR10][R16.64] ;  /* 0x0000000a10138981 */ /* 0x002f28000c1e1100 */
[----:B------:R-:W5:Y:S04]  /*1710*/  @!P0 LDG.E.U8 R21, desc[UR10][R16.64+0x1] ;  /* 0x0000010a10158981 */ /* 0x000f68000c1e1100 */
[----:B------:R-:W2:Y:S01]  /*1720*/  @!P0 LDG.E.U8 R15, desc[UR10][R16.64+0x2] ;  /* 0x0000020a100f8981 */ /* 0x000ea2000c1e1100 */
[----:B---3--:R-:W-:-:S05]  /*1730*/  IMAD R23, R2, 0x8, R3 ;  /* 0x0000000802177824 */ /* 0x008fca00078e0203 */
[----:B------:R-:W-:-:S13]  /*1740*/  ISETP.GT.AND P1, PT, R23, UR5, PT ;  /* 0x0000000517007c0c */ /* 0x000fda000bf24270 */
[----:B------:R-:W1:Y:S02]  /*1750*/  @!P1 LDC.64 R2, c[0x0][0x380] ;  /* 0x0000e000ff029b82 */ /* 0x000e640000000a00 */
[----:B-1----:R-:W-:Y:S01]  /*1760*/  @!P1 IMAD.WIDE R2, R23, 0x3, R2 ;  /* 0x0000000317029825 */ /* 0x002fe200078e0202 */
[----:B----4-:R1:W-:Y:S04]  /*1770*/  @!P0 STS.U8 [R0+0xa800], R19 ;  /* 0x00a8001300008388 */ /* 0x0103e80000000000 */
[----:B-----5:R1:W-:Y:S04]  /*1780*/  @!P0 STS.U8 [R0+0xa801], R21 ;  /* 0x00a8011500008388 */ /* 0x0203e80000000000 */
[----:B--2---:R1:W-:Y:S01]  /*1790*/  @!P0 STS.U8 [R0+0xa802], R15 ;  /* 0x00a8020f00008388 */ /* 0x0043e20000000000 */
[----:B------:R-:W-:Y:S06]  /*17a0*/  BAR.SYNC.DEFER_BLOCKING 0x0 ;  /* 0x0000000000007b1d */ /* 0x000fec0000010000 */
[----:B------:R-:W2:Y:S04]  /*17b0*/  @!P1 LDG.E.U8 R23, desc[UR10][R2.64] ;  /* 0x0000000a02179981 */ /* 0x000ea8000c1e1100 */
[----:B0-----:R-:W3:Y:S04]  /*17c0*/  @!P1 LDG.E.U8 R25, desc[UR10][R2.64+0x1] ;  /* 0x0000010a02199981 */ /* 0x001ee8000c1e1100 */
[----:B------:R-:W4:Y:S01]  /*17d0*/  @!P1 LDG.E.U8 R17, desc[UR10][R2.64+0x2] ;  /* 0x0000020a02119981 */ /* 0x000f22000c1e1100 */
[----:B------:R-:W-:Y:S01]  /*17e0*/  IADD3 R10, PT, PT, R13, R8, R10 ;  /* 0x000000080d0a7210 */ /* 0x000fe20007ffe00a */
[----:B------:R-:W-:-:S02]  /*17f0*/  IMAD.MOV.U32 R12, RZ, RZ, RZ ;  /* 0x000000ffff0c7224 */ /* 0x000fc400078e00ff */
[----:B--2---:R1:W-:Y:S04]  /*1800*/  @!P1 STS.U8 [R0+0xb400], R23 ;  /* 0x00b4001700009388 */ /* 0x0043e80000000000 */
[----:B---3--:R1:W-:Y:S04]  /*1810*/  @!P1 STS.U8 [R0+0xb401], R25 ;  /* 0x00b4011900009388 */ /* 0x0083e80000000000 */
[----:B----4-:R1:W-:Y:S01]  /*1820*/  @!P1 STS.U8 [R0+0xb402], R17 ;  /* 0x00b4021100009388 */ /* 0x0103e20000000000 */
[----:B------:R-:W-:Y:S06]  /*1830*/  BAR.SYNC.DEFER_BLOCKING 0x0 ;  /* 0x0000000000007b1d */ /* 0x000fec0000010000 */
.L_x_44:
[----:B-1----:R-:W-:Y:S01]  /*1840*/  IMAD R0, R12, 0x8, R5 ;  /* 0x000000080c007824 */ /* 0x002fe200078e0205 */
[----:B0-----:R-:W-:Y:S01]  /*1850*/  IADD3 R3, PT, PT, R8, -0x4, RZ ;  /* 0xfffffffc08037810 */ /* 0x001fe20007ffe0ff */
[----:B------:R-:W-:Y:S03]  /*1860*/  BSSY.RECONVERGENT B0, `(.L_x_8) ;  /* 0x0000284000007945 */ /* 0x000fe60003800200 */
[----:B------:R-:W-:-:S04]  /*1870*/  VIADDMNMX.U32 R0, R0, 0xfffffffc, R3, !PT ;  /* 0xfffffffc00007846 */ /* 0x000fc80007800003 */
[----:B------:R-:W-:-:S13]  /*1880*/  ISETP.GT.U32.AND P0, PT, R0, 0x77, PT ;  /* 0x000000770000780c */ /* 0x000fda0003f04070 */
[----:B------:R-:W-:Y:S05]  /*1890*/  @P0 BRA `(.L_x_9) ;  /* 0x0000002800000947 */ /* 0x000fea0003800000 */
[----:B------:R-:W0:Y:S01]  /*18a0*/  LDCU UR7, c[0x0][0x390] ;  /* 0x00007200ff0777ac */ /* 0x000e220008000800 */
[----:B------:R-:W-:Y:S01]  /*18b0*/  IMAD R14, R12, 0x8, R7 ;  /* 0x000000080c0e7824 */ /* 0x000fe200078e0207 */
[----:B------:R-:W-:Y:S01]  /*18c0*/  MOV R16, RZ ;  /* 0x000000ff00107202 */ /* 0x000fe20000000f00 */
[----:B------:R-:W-:Y:S02]  /*18d0*/  IMAD R2, R5, 0x80, R8 ;  /* 0x0000008005027824 */ /* 0x000fe400078e0208 */
[----:B------:R-:W-:Y:S02]  /*18e0*/  VIADD R3, R14, 0xfffffffc ;  /* 0xfffffffc0e037836 */ /* 0x000fe40000000000 */
[----:B------:R-:W-:Y:S02]  /*18f0*/  IMAD R20, R2, 0x3, RZ ;  /* 0x0000000302147824 */ /* 0x000fe400078e02ff */
[----:B------:R-:W-:Y:S02]  /*1900*/  IMAD.MOV.U32 R0, RZ, RZ, RZ ;  /* 0x000000ffff007224 */ /* 0x000fe400078e00ff */
[----:B------:R-:W-:Y:S01]  /*1910*/  IMAD.MOV.U32 R13, RZ, RZ, -0x4 ;  /* 0xfffffffcff0d7424 */ /* 0x000fe200078e00ff */
[----:B------:R-:W-:Y:S01]  /*1920*/  IADD3 R21, PT, PT, R20, -0x60c, R11 ;  /* 0xfffff9f414157810 */ /* 0x000fe20007ffe00b */
[----:B------:R-:W-:-:S02]  /*1930*/  IMAD.U32 R17, RZ, RZ, UR9 ;  /* 0x00000009ff117e24 */ /* 0x000fc4000f8e00ff */
[----:B0-----:R-:W-:Y:S01]  /*1940*/  IMAD R18, R3, UR7, R10 ;  /* 0x0000000703127c24 */ /* 0x001fe2000f8e020a */
[----:B------:R-:W-:Y:S01]  /*1950*/  CS2R R2, SRZ ;  /* 0x0000000000027805 */ /* 0x000fe2000001ff00 */
[----:B------:R-:W-:Y:S02]  /*1960*/  IMAD R19, R14, UR7, R9 ;  /* 0x000000070e137c24 */ /* 0x000fe4000f8e0209 */
[----:B------:R-:W-:-:S07]  /*1970*/  IMAD.MOV R20, RZ, RZ, -R18 ;  /* 0x000000ffff147224 */ /* 0x000fce00078e0a12 */
.L_x_37:
[----:B------:R-:W-:-:S04]  /*1980*/  IMAD.MOV.U32 R22, RZ, RZ, 0x24 ;  /* 0x00000024ff167424 */ /* 0x000fc800078e00ff */
[----:B------:R-:W-:-:S05]  /*1990*/  IMAD R22, R13, R22, UR6 ;  /* 0x000000060d167e24 */ /* 0x000fca000f8e0216 */
[----:B------:R-:W2:Y:S01]  /*19a0*/  LDL R24, [R22+-0x20] ;  /* 0xffffe00016187983 */ /* 0x000ea20000100800 */
[----:B------:R-:W-:-:S04]  /*19b0*/  IMAD R23, R12, 0xc00, R21 ;  /* 0x00000c000c177824 */ /* 0x000fc800078e0215 */
[----:B------:R-:W-:Y:S02]  /*19c0*/  IMAD.IADD R23, R23, 0x1, R16 ;  /* 0x0000000117177824 */ /* 0x000fe400078e0210 */
[----:B------:R-:W-:-:S05]  /*19d0*/  VIADD R16, R16, 0x180 ;  /* 0x0000018010107836 */ /* 0x000fca0000000000 */
[----:B------:R-:W-:Y:S02]  /*19e0*/  ISETP.NE.AND P1, PT, R16, 0xd80, PT ;  /* 0x00000d801000780c */ /* 0x000fe40003f25270 */
[----:B--2---:R-:W-:-:S13]  /*19f0*/  ISETP.NE.AND P0, PT, R24, RZ, PT ;  /* 0x000000ff1800720c */ /* 0x004fda0003f05270 */
[----:B------:R-:W-:Y:S05]  /*1a00*/  @!P0 BRA `(.L_x_10) ;  /* 0x0000000000f08947 */ /* 0x000fea0003800000 */
[----:B------:R-:W-:Y:S01]  /*1a10*/  ISETP.NE.AND P0, PT, R20, RZ, PT ;  /* 0x000000ff1400720c */ /* 0x000fe20003f05270 */
[----:B------:R-:W-:-:S12]  /*1a20*/  BSSY.RECONVERGENT B3, `(.L_x_10) ;  /* 0x000003a000037945 */ /* 0x000fd80003800200 */
[----:B------:R-:W-:Y:S05]  /*1a30*/  @!P0 BRA `(.L_x_11) ;  /* 0x0000000000dc8947 */ /* 0x000fea0003800000 */
[----:B------:R-:W0:Y:S01]  /*1a40*/  LDC R25, c[0x0][0x390] ;  /* 0x0000e400ff197b82 */ /* 0x000e220000000800 */
[----:B------:R-:W-:Y:S01]  /*1a50*/  IMAD.MOV.U32 R14, RZ, RZ, RZ ;  /* 0x000000ffff0e7224 */ /* 0x000fe200078e00ff */
[----:B------:R-:W1:Y:S01]  /*1a60*/  LDCU UR7, c[0x0][0x394] ;  /* 0x00007280ff0777ac */ /* 0x000e620008000800 */
[----:B0-----:R-:W-:-:S04]  /*1a70*/  IABS R26, R25 ;  /* 0x00000019001a7213 */ /* 0x001fc80000000000 */
[----:B------:R-:W0:Y:S08]  /*1a80*/  I2F.RP R27, R26 ;  /* 0x0000001a001b7306 */ /* 0x000e300000209400 */
[----:B0-----:R-:W0:Y:S02]  /*1a90*/  MUFU.RCP R27, R27 ;  /* 0x0000001b001b7308 */ /* 0x001e240000001000 */
[----:B0-----:R-:W-:-:S06]  /*1aa0*/  VIADD R28, R27, 0xffffffe ;  /* 0x0ffffffe1b1c7836 */ /* 0x001fcc0000000000 */
[----:B------:R-:W0:Y:S02]  /*1ab0*/  F2I.FTZ.U32.TRUNC.NTZ R15, R28 ;  /* 0x0000001c000f7305 */ /* 0x000e24000021f000 */
[----:B0-----:R-:W-:-:S05]  /*1ac0*/  IADD3 R29, PT, PT, RZ, -R15, RZ ;  /* 0x8000000fff1d7210 */ /* 0x001fca0007ffe0ff */
[----:B------:R-:W-:-:S04]  /*1ad0*/  IMAD R29, R29, R26, RZ ;  /* 0x0000001a1d1d7224 */ /* 0x000fc800078e02ff */
[----:B------:R-:W-:Y:S01]  /*1ae0*/  IMAD.HI.U32 R14, R15, R29, R14 ;  /* 0x0000001d0f0e7227 */ /* 0x000fe200078e000e */
[----:B------:R-:W-:-:S05]  /*1af0*/  IABS R29, R18 ;  /* 0x00000012001d7213 */ /* 0x000fca0000000000 */
[----:B------:R-:W-:-:S04]  /*1b00*/  IMAD.HI.U32 R15, R14, R29, RZ ;  /* 0x0000001d0e0f7227 */ /* 0x000fc800078e00ff */
[----:B------:R-:W-:-:S04]  /*1b10*/  IMAD.MOV R27, RZ, RZ, -R15 ;  /* 0x000000ffff1b7224 */ /* 0x000fc800078e0a0f */
[----:B------:R-:W-:-:S05]  /*1b20*/  IMAD R27, R26, R27, R29 ;  /* 0x0000001b1a1b7224 */ /* 0x000fca00078e021d */
[----:B------:R-:W-:-:S13]  /*1b30*/  ISETP.GT.U32.AND P2, PT, R26, R27, PT ;  /* 0x0000001b1a00720c */ /* 0x000fda0003f44070 */
[----:B------:R-:W-:Y:S02]  /*1b40*/  @!P2 IMAD.IADD R27, R27, 0x1, -R26 ;  /* 0x000000011b1ba824 */ /* 0x000fe400078e0a1a */
[----:B------:R-:W-:-:S03]  /*1b50*/  @!P2 VIADD R15, R15, 0x1 ;  /* 0x000000010f0fa836 */ /* 0x000fc60000000000 */
[----:B------:R-:W-:Y:S02]  /*1b60*/  ISETP.GE.U32.AND P0, PT, R27, R26, PT ;  /* 0x0000001a1b00720c */ /* 0x000fe40003f06070 */
[----:B------:R-:W-:-:S04]  /*1b70*/  LOP3.LUT R27, R18, R25, RZ, 0x3c, !PT ;  /* 0x00000019121b7212 */ /* 0x000fc800078e3cff */
[----:B------:R-:W-:-:S07]  /*1b80*/  ISETP.GE.AND P3, PT, R27, RZ, PT ;  /* 0x000000ff1b00720c */ /* 0x000fce0003f66270 */
[----:B------:R-:W-:Y:S01]  /*1b90*/  @P0 VIADD R15, R15, 0x1 ;  /* 0x000000010f0f0836 */ /* 0x000fe20000000000 */
[----:B------:R-:W-:-:S03]  /*1ba0*/  ISETP.NE.AND P0, PT, R25, RZ, PT ;  /* 0x000000ff1900720c */ /* 0x000fc60003f05270 */
[----:B------:R-:W-:Y:S01]  /*1bb0*/  IMAD.MOV.U32 R28, RZ, RZ, R15 ;  /* 0x000000ffff1c7224 */ /* 0x000fe200078e000f */
[----:B------:R-:W-:-:S04]  /*1bc0*/  LOP3.LUT R15, RZ, R25, RZ, 0x33, !PT ;  /* 0x00000019ff0f7212 */ /* 0x000fc800078e33ff */
[----:B------:R-:W-:-:S04]  /*1bd0*/  @!P3 IADD3 R28, PT, PT, -R28, RZ, RZ ;  /* 0x000000ff1c1cb210 */ /* 0x000fc80007ffe1ff */
[----:B------:R-:W-:-:S04]  /*1be0*/  SEL R28, R15, R28, !P0 ;  /* 0x0000001c0f1c7207 */ /* 0x000fc80004000000 */
[----:B-1----:R-:W-:-:S13]  /*1bf0*/  ISETP.GE.AND P2, PT, R28, UR7, PT ;  /* 0x000000071c007c0c */ /* 0x002fda000bf46270 */
[----:B------:R-:W-:Y:S05]  /*1c00*/  @P2 BRA `(.L_x_11) ;  /* 0x0000000000682947 */ /* 0x000fea0003800000 */
[----:B------:R-:W-:Y:S02]  /*1c10*/  IABS R27, R19 ;  /* 0x00000013001b7213 */ /* 0x000fe40000000000 */
[----:B------:R-:W-:-:S03]  /*1c20*/  ISETP.GE.AND P3, PT, R19, RZ, PT ;  /* 0x000000ff1300720c */ /* 0x000fc60003f66270 */
[----:B------:R-:W-:-:S04]  /*1c30*/  IMAD.HI.U32 R14, R14, R27, RZ ;  /* 0x0000001b0e0e7227 */ /* 0x000fc800078e00ff */
[----:B------:R-:W-:-:S04]  /*1c40*/  IMAD.MOV R14, RZ, RZ, -R14 ;  /* 0x000000ffff0e7224 */ /* 0x000fc800078e0a0e */
[----:B------:R-:W-:-:S05]  /*1c50*/  IMAD R27, R26, R14, R27 ;  /* 0x0000000e1a1b7224 */ /* 0x000fca00078e021b */
[----:B------:R-:W-:-:S13]  /*1c60*/  ISETP.GT.U32.AND P2, PT, R26, R27, PT ;  /* 0x0000001b1a00720c */ /* 0x000fda0003f44070 */
[----:B------:R-:W-:-:S05]  /*1c70*/  @!P2 IMAD.IADD R27, R27, 0x1, -R26 ;  /* 0x000000011b1ba824 */ /* 0x000fca00078e0a1a */
[----:B------:R-:W-:-:S13]  /*1c80*/  ISETP.GT.U32.AND P2, PT, R26, R27, PT ;  /* 0x0000001b1a00720c */ /* 0x000fda0003f44070 */
[----:B------:R-:W-:-:S04]  /*1c90*/  @!P2 IMAD.IADD R27, R27, 0x1, -R26 ;  /* 0x000000011b1ba824 */ /* 0x000fc800078e0a1a */
[----:B------:R-:W-:-:S05]  /*1ca0*/  @!P3 IMAD.MOV R27, RZ, RZ, -R27 ;  /* 0x000000ffff1bb224 */ /* 0x000fca00078e0a1b */
[----:B------:R-:W-:-:S05]  /*1cb0*/  SEL R15, R15, R27, !P0 ;  /* 0x0000001b0f0f7207 */ /* 0x000fca0004000000 */
[----:B------:R-:W-:-:S05]  /*1cc0*/  VIADD R14, R15, 0xfffffffc ;  /* 0xfffffffc0f0e7836 */ /* 0x000fca0000000000 */
[----:B------:R-:W-:-:S04]  /*1cd0*/  ISETP.GE.AND P0, PT, R14, R25, PT ;  /* 0x000000190e00720c */ /* 0x000fc80003f06270 */
[----:B------:R-:W-:-:S13]  /*1ce0*/  ISETP.EQ.OR P0, PT, R15, 0x4, P0 ;  /* 0x000000040f00780c */ /* 0x000fda0000702670 */
[----:B------:R-:W-:Y:S05]  /*1cf0*/  @P0 BRA `(.L_x_11) ;  /* 0x00000000002c0947 */ /* 0x000fea0003800000 */
[----:B------:R-:W0:Y:S01]  /*1d00*/  LDS.U8 R14, [R23] ;  /* 0x00000000170e7984 */ /* 0x000e220000000000 */
[----:B------:R-:W-:-:S03]  /*1d10*/  I2FP.F32.S32 R15, R24 ;  /* 0x00000018000f7245 */ /* 0x000fc60000201400 */
[----:B------:R-:W1:Y:S04]  /*1d20*/  LDS.U8 R25, [R23+0x1] ;  /* 0x0000010017197984 */ /* 0x000e680000000000 */
[----:B------:R-:W2:Y:S01]  /*1d30*/  LDS.U8 R26, [R23+0x2] ;  /* 0x00000200171a7984 */ /* 0x000ea20000000000 */
[----:B0-----:R-:W-:Y:S02]  /*1d40*/  I2FP.F32.U32 R14, R14 ;  /* 0x0000000e000e7245 */ /* 0x001fe40000201000 */
[----:B-1----:R-:W-:-:S03]  /*1d50*/  I2FP.F32.U32 R25, R25 ;  /* 0x0000001900197245 */ /* 0x002fc60000201000 */
[C---:B------:R-:W-:Y:S01]  /*1d60*/  FFMA R0, R15.reuse, R14, R0 ;  /* 0x0000000e0f007223 */ /* 0x040fe20000000000 */
[----:B--2---:R-:W-:Y:S01]  /*1d70*/  I2FP.F32.U32 R26, R26 ;  /* 0x0000001a001a7245 */ /* 0x004fe20000201000 */
[----:B------:R-:W-:-:S04]  /*1d80*/  FFMA R2, R15, R25, R2 ;  /* 0x000000190f027223 */ /* 0x000fc80000000002 */
[----:B------:R-:W-:Y:S01]  /*1d90*/  FFMA R3, R15, R26, R3 ;  /* 0x0000001a0f037223 */ /* 0x000fe20000000003 */
[----:B------:R-:W-:Y:S06]  /*1da0*/  BRA `(.L_x_12) ;  /* 0x0000000000047947 */ /* 0x000fec0003800000 */
.L_x_11:
[----:B------:R-:W-:-:S07]  /*1db0*/  VIADD R17, R17, 0xffffffff ;  /* 0xffffffff11117836 */ /* 0x000fce0000000000 */
.L_x_12:
[----:B------:R-:W-:Y:S05]  /*1dc0*/  BSYNC.RECONVERGENT B3 ;  /* 0x0000000000037941 */ /* 0x000fea0003800200 */
.L_x_10:
[----:B------:R-:W2:Y:S02]  /*1dd0*/  LDL R24, [R22+-0x1c] ;  /* 0xffffe40016187983 */ /* 0x000ea40000100800 */
        /* <DEDUP_REMOVED lines=11> */
[----:B0-----:R-:W-:-:S06]  /*1e90*/  IADD3 R28, PT, PT, R27, 0xffffffe, RZ ;  /* 0x0ffffffe1b1c7810 */ /* 0x001fcc0007ffe0ff */
[----:B------:R-:W0:Y:S02]  /*1ea0*/  F2I.FTZ.U32.TRUNC.NTZ R15, R28 ;  /* 0x0000001c000f7305 */ /* 0x000e24000021f000 */
[----:B0-----:R-:W-:-:S04]  /*1eb0*/  IMAD.MOV R29, RZ, RZ, -R15 ;  /* 0x000000ffff1d7224 */ /* 0x001fc800078e0a0f */
        /* <DEDUP_REMOVED lines=8> */
[----:B------:R-:W-:Y:S01]  /*1f40*/  @!P0 VIADD R15, R15, 0x1 ;  /* 0x000000010f0f8836 */ /* 0x000fe20000000000 */
[----:B------:R-:W-:Y:S02]  /*1f50*/  ISETP.NE.AND P0, PT, R25, RZ, PT ;  /* 0x000000ff1900720c */ /* 0x000fe40003f05270 */
[----:B------:R-:W-:Y:S02]  /*1f60*/  ISETP.GE.U32.AND P2, PT, R27, R26, PT ;  /* 0x0000001a1b00720c */ /* 0x000fe40003f46070 */
[----:B------:R-:W-:-:S04]  /*1f70*/  LOP3.LUT R27, R18, R25, RZ, 0x3c, !PT ;  /* 0x00000019121b7212 */ /* 0x000fc800078e3cff */
[----:B------:R-:W-:-:S07]  /*1f80*/  ISETP.GE.AND P3, PT, R27, RZ, PT ;  /* 0x000000ff1b00720c */ /* 0x000fce0003f66270 */
[----:B------:R-:W-:-:S05]  /*1f90*/  @P2 VIADD R15, R15, 0x1 ;  /* 0x000000010f0f2836 */ /* 0x000fca0000000000 */
[----:B------:R-:W-:Y:S02]  /*1fa0*/  MOV R28, R15 ;  /* 0x0000000f001c7202 */ /* 0x000fe40000000f00 */
[----:B------:R-:W-:-:S03]  /*1fb0*/  LOP3.LUT R15, RZ, R25, RZ, 0x33, !PT ;  /* 0x00000019ff0f7212 */ /* 0x000fc600078e33ff */
[----:B------:R-:W-:-:S05]  /*1fc0*/  @!P3 IMAD.MOV R28, RZ, RZ, -R28 ;  /* 0x000000ffff1cb224 */ /* 0x000fca00078e0a1c */
        /* <DEDUP_REMOVED lines=18> */
[----:B------:R-:W0:Y:S01]  /*20f0*/  LDS.U8 R14, [R23+0x3] ;  /* 0x00000300170e7984 */ /* 0x000e220000000000 */
        /* <DEDUP_REMOVED lines=10> */
.L_x_14:
[----:B------:R-:W-:-:S07]  /*21a0*/  IADD3 R17, PT, PT, R17, -0x1, RZ ;  /* 0xffffffff11117810 */ /* 0x000fce0007ffe0ff */
.L_x_15:
[----:B------:R-:W-:Y:S05]  /*21b0*/  BSYNC.RECONVERGENT B3 ;  /* 0x0000000000037941 */ /* 0x000fea0003800200 */
.L_x_13:
        /* <DEDUP_REMOVED lines=28> */
[----:B------:R-:W-:-:S05]  /*2380*/  @P2 IADD3 R15, PT, PT, R15, 0x1, RZ ;  /* 0x000000010f0f2810 */ /* 0x000fca0007ffe0ff */
[----:B------:R-:W-:Y:S01]  /*2390*/  IMAD.MOV.U32 R28, RZ, RZ, R15 ;  /* 0x000000ffff1c7224 */ /* 0x000fe200078e000f */
        /* <DEDUP_REMOVED lines=15> */
[----:B------:R-:W-:-:S04]  /*2490*/  SEL R14, R15, R14, !P0 ;  /* 0x0000000e0f0e7207 */ /* 0x000fc80004000000 */
[----:B------:R-:W-:-:S04]  /*24a0*/  IADD3 R26, PT, PT, R14, -0x2, RZ ;  /* 0xfffffffe0e1a7810 */ /* 0x000fc80007ffe0ff */
        /* <DEDUP_REMOVED lines=14> */
.L_x_17:
[----:B------:R-:W-:-:S07]  /*2590*/  VIADD R17, R17, 0xffffffff ;  /* 0xffffffff11117836 */ /* 0x000fce0000000000 */
.L_x_18:
[----:B------:R-:W-:Y:S05]  /*25a0*/  BSYNC.RECONVERGENT B3 ;  /* 0x0000000000037941 */ /* 0x000fea0003800200 */
.L_x_16:
        /* <DEDUP_REMOVED lines=22> */
[----:B------:R-:W-:Y:S01]  /*2710*/  @!P0 IMAD.IADD R27, R27, 0x1, -R26 ;  /* 0x000000011b1b8824 */ /* 0x000fe200078e0a1a */
[----:B------:R-:W-:-:S04]  /*2720*/  @!P0 IADD3 R15, PT, PT, R15, 0x1, RZ ;  /* 0x000000010f0f8810 */ /* 0x000fc80007ffe0ff */
[----:B------:R-:W-:Y:S02]  /*2730*/  ISETP.GE.U32.AND P2, PT, R27, R26, PT ;  /* 0x0000001a1b00720c */ /* 0x000fe40003f46070 */
[----:B------:R-:W-:-:S04]  /*2740*/  LOP3.LUT R27, R18, R25, RZ, 0x3c, !PT ;  /* 0x00000019121b7212 */ /* 0x000fc800078e3cff */
[----:B------:R-:W-:-:S07]  /*2750*/  ISETP.GE.AND P3, PT, R27, RZ, PT ;  /* 0x000000ff1b00720c */ /* 0x000fce0003f66270 */
[----:B------:R-:W-:Y:S01]  /*2760*/  @P2 VIADD R15, R15, 0x1 ;  /* 0x000000010f0f2836 */ /* 0x000fe20000000000 */
[----:B------:R-:W-:-:S03]  /*2770*/  ISETP.NE.AND P2, PT, R25, RZ, PT ;  /* 0x000000ff1900720c */ /* 0x000fc60003f45270 */
[----:B------:R-:W-:Y:S01]  /*2780*/  IMAD.MOV.U32 R28, RZ, RZ, R15 ;  /* 0x000000ffff1c7224 */ /* 0x000fe200078e000f */
[----:B------:R-:W-:-:S03]  /*2790*/  LOP3.LUT R15, RZ, R25, RZ, 0x33, !PT ;  /* 0x00000019ff0f7212 */ /* 0x000fc600078e33ff */
[----:B------:R-:W-:-:S05]  /*27a0*/  @!P3 IMAD.MOV R28, RZ, RZ, -R28 ;  /* 0x000000ffff1cb224 */ /* 0x000fca00078e0a1c */
[----:B------:R-:W-:-:S04]  /*27b0*/  SEL R28, R15, R28, !P2 ;  /* 0x0000001c0f1c7207 */ /* 0x000fc80005000000 */
[----:B-1----:R-:W-:-:S13]  /*27c0*/  ISETP.GE.AND P0, PT, R28, UR7, PT ;  /* 0x000000071c007c0c */ /* 0x002fda000bf06270 */
[----:B------:R-:W-:Y:S05]  /*27d0*/  @P0 BRA `(.L_x_20) ;  /* 0x0000000000640947 */ /* 0x000fea0003800000 */
[----:B------:R-:W-:Y:S02]  /*27e0*/  ISETP.GE.AND P0, PT, R25, RZ, PT ;  /* 0x000000ff1900720c */ /* 0x000fe40003f06270 */
        /* <DEDUP_REMOVED lines=8> */
[----:B------:R-:W-:-:S05]  /*2870*/  @!P3 IMAD.IADD R14, R14, 0x1, -R26 ;  /* 0x000000010e0eb824 */ /* 0x000fca00078e0a1a */
[----:B------:R-:W-:-:S04]  /*2880*/  @!P4 IADD3 R14, PT, PT, -R14, RZ, RZ ;  /* 0x000000ff0e0ec210 */ /* 0x000fc80007ffe1ff */
[----:B------:R-:W-:-:S04]  /*2890*/  SEL R14, R15, R14, !P2 ;  /* 0x0000000e0f0e7207 */ /* 0x000fc80005000000 */
[----:B------:R-:W-:-:S13]  /*28a0*/  ISETP.EQ.OR P0, PT, R14, 0x1, !P0 ;  /* 0x000000010e00780c */ /* 0x000fda0004702670 */
        /* <DEDUP_REMOVED lines=12> */
.L_x_20:
[----:B------:R-:W-:-:S07]  /*2970*/  VIADD R17, R17, 0xffffffff ;  /* 0xffffffff11117836 */ /* 0x000fce0000000000 */
.L_x_21:
[----:B------:R-:W-:Y:S05]  /*2980*/  BSYNC.RECONVERGENT B3 ;  /* 0x0000000000037941 */ /* 0x000fea0003800200 */
.L_x_19:
        /* <DEDUP_REMOVED lines=47> */
[----:B------:R-:W-:-:S13]  /*2c80*/  ISETP.EQ.OR P0, PT, R14, RZ, !P0 ;  /* 0x000000ff0e00720c */ /* 0x000fda0004702670 */
        /* <DEDUP_REMOVED lines=12> */
.L_x_23:
[----:B------:R-:W-:-:S07]  /*2d50*/  VIADD R17, R17, 0xffffffff ;  /* 0xffffffff11117836 */ /* 0x000fce0000000000 */
.L_x_24:
[----:B------:R-:W-:Y:S05]  /*2d60*/  BSYNC.RECONVERGENT B3 ;  /* 0x0000000000037941 */ /* 0x000fea0003800200 */
.L_x_22:
        /* <DEDUP_REMOVED lines=23> */
[----:B------:R-:W-:Y:S02]  /*2ee0*/  @!P0 IADD3 R15, PT, PT, R15, 0x1, RZ ;  /* 0x000000010f0f8810 */ /* 0x000fe40007ffe0ff */
[----:B------:R-:W-:Y:S02]  /*2ef0*/  ISETP.NE.AND P0, PT, R25, RZ, PT ;  /* 0x000000ff1900720c */ /* 0x000fe40003f05270 */
[----:B------:R-:W-:Y:S02]  /*2f00*/  ISETP.GE.U32.AND P2, PT, R27, R26, PT ;  /* 0x0000001a1b00720c */ /* 0x000fe40003f46070 */
[----:B------:R-:W-:-:S04]  /*2f10*/  LOP3.LUT R27, R18, R25, RZ, 0x3c, !PT ;  /* 0x00000019121b7212 */ /* 0x000fc800078e3cff */
[----:B------:R-:W-:-:S07]  /*2f20*/  ISETP.GE.AND P3, PT, R27, RZ, PT ;  /* 0x000000ff1b00720c */ /* 0x000fce0003f66270 */
[----:B------:R-:W-:-:S04]  /*2f30*/  @P2 VIADD R15, R15, 0x1 ;  /* 0x000000010f0f2836 */ /* 0x000fc80000000000 */
        /* <DEDUP_REMOVED lines=16> */
[----:B------:R-:W-:-:S05]  /*3040*/  SEL R14, R15, R14, !P0 ;  /* 0x0000000e0f0e7207 */ /* 0x000fca0004000000 */
[----:B------:R-:W-:-:S05]  /*3050*/  VIADD R26, R14, 0x1 ;  /* 0x000000010e1a7836 */ /* 0x000fca0000000000 */
[----:B------:R-:W-:-:S04]  /*3060*/  ISETP.GE.AND P0, PT, R26, R25, PT ;  /* 0x000000191a00720c */ /* 0x000fc80003f06270 */
[----:B------:R-:W-:-:S13]  /*3070*/  ISETP.EQ.OR P0, PT, R14, -0x1, P0 ;  /* 0xffffffff0e00780c */ /* 0x000fda0000702670 */
        /* <DEDUP_REMOVED lines=12> */
.L_x_26:
[----:B------:R-:W-:-:S07]  /*3140*/  VIADD R17, R17, 0xffffffff ;  /* 0xffffffff11117836 */ /* 0x000fce0000000000 */
.L_x_27:
[----:B------:R-:W-:Y:S05]  /*3150*/  BSYNC.RECONVERGENT B3 ;  /* 0x0000000000037941 */ /* 0x000fea0003800200 */
.L_x_25:
        /* <DEDUP_REMOVED lines=22> */
[-C--:B------:R-:W-:Y:S01]  /*32c0*/  @!P0 IADD3 R27, PT, PT, R27, -R26.reuse, RZ ;  /* 0x8000001a1b1b8210 */ /* 0x080fe20007ffe0ff */
[----:B------:R-:W-:Y:S01]  /*32d0*/  @!P0 VIADD R15, R15, 0x1 ;  /* 0x000000010f0f8836 */ /* 0x000fe20000000000 */
        /* <DEDUP_REMOVED lines=19> */
[----:B------:R-:W-:-:S05]  /*3410*/  @!P2 IADD3 R14, PT, PT, R14, -R26, RZ ;  /* 0x8000001a0e0ea210 */ /* 0x000fca0007ffe0ff */
[----:B------:R-:W-:-:S05]  /*3420*/  @!P3 IMAD.MOV R14, RZ, RZ, -R14 ;  /* 0x000000ffff0eb224 */ /* 0x000fca00078e0a0e */
        /* <DEDUP_REMOVED lines=16> */
.L_x_29:
[----:B------:R-:W-:-:S07]  /*3530*/  VIADD R17, R17, 0xffffffff ;  /* 0xffffffff11117836 */ /* 0x000fce0000000000 */
.L_x_30:
[----:B------:R-:W-:Y:S05]  /*3540*/  BSYNC.RECONVERGENT B3 ;  /* 0x0000000000037941 */ /* 0x000fea0003800200 */
.L_x_28:
        /* <DEDUP_REMOVED lines=18> */
[----:B------:R-:W-:-:S05]  /*3670*/  IMAD.HI.U32 R15, R14, R29, RZ ;  /* 0x0000001d0e0f7227 */ /* 0x000fca00078e00ff */
[----:B------:R-:W-:-:S05]  /*3680*/  IADD3 R27, PT, PT, -R15, RZ, RZ ;  /* 0x000000ff0f1b7210 */ /* 0x000fca0007ffe1ff */
        /* <DEDUP_REMOVED lines=21> */
[----:B------:R-:W-:-:S04]  /*37e0*/  @!P2 IADD3 R14, PT, PT, R14, -R26, RZ ;  /* 0x8000001a0e0ea210 */ /* 0x000fc80007ffe0ff */
[----:B------:R-:W-:-:S13]  /*37f0*/  ISETP.GT.U32.AND P2, PT, R26, R14, PT ;  /* 0x0000000e1a00720c */ /* 0x000fda0003f44070 */
[----:B------:R-:W-:-:S04]  /*3800*/  @!P2 IMAD.IADD R14, R14, 0x1, -R26 ;  /* 0x000000010e0ea824 */ /* 0x000fc800078e0a1a */
        /* <DEDUP_REMOVED lines=17> */
.L_x_32:
[----:B------:R-:W-:-:S07]  /*3920*/  VIADD R17, R17, 0xffffffff ;  /* 0xffffffff11117836 */ /* 0x000fce0000000000 */
.L_x_33:
[----:B------:R-:W-:Y:S05]  /*3930*/  BSYNC.RECONVERGENT B3 ;  /* 0x0000000000037941 */ /* 0x000fea0003800200 */
.L_x_31:
[----:B------:R-:W2:Y:S02]  /*3940*/  LDL R22, [R22] ;  /* 0x0000000016167983 */ /* 0x000ea40000100800 */
[----:B--2---:R-:W-:-:S13]  /*3950*/  ISETP.NE.AND P0, PT, R22, RZ, PT ;  /* 0x000000ff1600720c */ /* 0x004fda0003f05270 */
[----:B------:R-:W-:Y:S05]  /*3960*/  @!P0 BRA `(.L_x_34) ;  /* 0x0000000000ec8947 */ /* 0x000fea0003800000 */
[----:B------:R-:W-:Y:S01]  /*3970*/  ISETP.NE.AND P0, PT, R20, RZ, PT ;  /* 0x000000ff1400720c */ /* 0x000fe20003f05270 */
[----:B------:R-:W-:-:S12]  /*3980*/  BSSY.RECONVERGENT B3, `(.L_x_34) ;  /* 0x0000039000037945 */ /* 0x000fd80003800200 */
[----:B------:R-:W-:Y:S05]  /*3990*/  @!P0 BRA `(.L_x_35) ;  /* 0x0000000000d88947 */ /* 0x000fea0003800000 */
[----:B------:R-:W0:Y:S01]  /*39a0*/  LDC R25, c[0x0][0x390] ;  /* 0x0000e400ff197b82 */ /* 0x000e220000000800 */
[----:B------:R-:W-:Y:S01]  /*39b0*/  HFMA2 R14, -RZ, RZ, 0, 0 ;  /* 0x00000000ff0e7431 */ /* 0x000fe200000001ff */
        /* <DEDUP_REMOVED lines=9> */
[----:B------:R-:W-:Y:S02]  /*3a50*/  IABS R27, R18 ;  /* 0x00000012001b7213 */ /* 0x000fe40000000000 */
[----:B------:R-:W-:-:S03]  /*3a60*/  LOP3.LUT R15, R18, R25, RZ, 0x3c, !PT ;  /* 0x00000019120f7212 */ /* 0x000fc600078e3cff */
[----:B------:R-:W-:Y:S01]  /*3a70*/  IMAD.HI.U32 R26, R14, R27, RZ ;  /* 0x0000001b0e1a7227 */ /* 0x000fe200078e00ff */
[----:B------:R-:W-:Y:S02]  /*3a80*/  ISETP.GE.AND P3, PT, R15, RZ, PT ;  /* 0x000000ff0f00720c */ /* 0x000fe40003f66270 */
[----:B------:R-:W-:Y:S01]  /*3a90*/  LOP3.LUT R15, RZ, R25, RZ, 0x33, !PT ;  /* 0x00000019ff0f7212 */ /* 0x000fe200078e33ff */
[----:B------:R-:W-:-:S04]  /*3aa0*/  IMAD.MOV R28, RZ, RZ, -R26 ;  /* 0x000000ffff1c7224 */ /* 0x000fc800078e0a1a */
[----:B------:R-:W-:-:S05]  /*3ab0*/  IMAD R27, R24, R28, R27 ;  /* 0x0000001c181b7224 */ /* 0x000fca00078e021b */
[----:B------:R-:W-:-:S13]  /*3ac0*/  ISETP.GT.U32.AND P0, PT, R24, R27, PT ;  /* 0x0000001b1800720c */ /* 0x000fda0003f04070 */
[----:B------:R-:W-:Y:S02]  /*3ad0*/  @!P0 IMAD.IADD R27, R27, 0x1, -R24 ;  /* 0x000000011b1b8824 */ /* 0x000fe400078e0a18 */
[----:B------:R-:W-:Y:S01]  /*3ae0*/  @!P0 VIADD R26, R26, 0x1 ;  /* 0x000000011a1a8836 */ /* 0x000fe20000000000 */
[----:B------:R-:W-:Y:S02]  /*3af0*/  ISETP.NE.AND P0, PT, R25, RZ, PT ;  /* 0x000000ff1900720c */ /* 0x000fe40003f05270 */
[----:B------:R-:W-:-:S13]  /*3b00*/  ISETP.GE.U32.AND P2, PT, R27, R24, PT ;  /* 0x000000181b00720c */ /* 0x000fda0003f46070 */
[----:B------:R-:W-:-:S04]  /*3b10*/  @P2 VIADD R26, R26, 0x1 ;  /* 0x000000011a1a2836 */ /* 0x000fc80000000000 */
[----:B------:R-:W-:-:S05]  /*3b20*/  @!P3 IMAD.MOV R26, RZ, RZ, -R26 ;  /* 0x000000ffff1ab224 */ /* 0x000fca00078e0a1a */
[----:B------:R-:W-:-:S04]  /*3b30*/  SEL R26, R15, R26, !P0 ;  /* 0x0000001a0f1a7207 */ /* 0x000fc80004000000 */
[----:B-1----:R-:W-:-:S13]  /*3b40*/  ISETP.GE.AND P2, PT, R26, UR7, PT ;  /* 0x000000071a007c0c */ /* 0x002fda000bf46270 */
[----:B------:R-:W-:Y:S05]  /*3b50*/  @P2 BRA `(.L_x_35) ;  /* 0x0000000000682947 */ /* 0x000fea0003800000 */
[----:B------:R-:W-:Y:S02]  /*3b60*/  IABS R27, R19 ;  /* 0x00000013001b7213 */ /* 0x000fe40000000000 */
[----:B------:R-:W-:-:S03]  /*3b70*/  ISETP.GE.AND P3, PT, R19, RZ, PT ;  /* 0x000000ff1300720c */ /* 0x000fc60003f66270 */
[----:B------:R-:W-:-:S05]  /*3b80*/  IMAD.HI.U32 R14, R14, R27, RZ ;  /* 0x0000001b0e0e7227 */ /* 0x000fca00078e00ff */
[----:B------:R-:W-:-:S05]  /*3b90*/  IADD3 R14, PT, PT, -R14, RZ, RZ ;  /* 0x000000ff0e0e7210 */ /* 0x000fca0007ffe1ff */
        /* <DEDUP_REMOVED lines=22> */
.L_x_35:
[----:B------:R-:W-:-:S07]  /*3d00*/  VIADD R17, R17, 0xffffffff ;  /* 0xffffffff11117836 */ /* 0x000fce0000000000 */
.L_x_36:
[----:B------:R-:W-:Y:S05]  /*3d10*/  BSYNC.RECONVERGENT B3 ;  /* 0x0000000000037941 */ /* 0x000fea0003800200 */
.L_x_34:
[----:B------:R-:W0:Y:S01]  /*3d20*/  LDCU UR7, c[0x0][0x390] ;  /* 0x00007200ff0777ac */ /* 0x000e220008000800 */
[----:B------:R-:W-:Y:S01]  /*3d30*/  IADD3 R13, PT, PT, R13, 0x1, RZ ;  /* 0x000000010d0d7810 */ /* 0x000fe20007ffe0ff */
[----:B0-----:R-:W-:Y:S02]  /*3d40*/  VIADD R20, R20, -UR7 ;  /* 0x8000000714147c36 */ /* 0x001fe40008000000 */
[----:B------:R-:W-:Y:S01]  /*3d50*/  VIADD R18, R18, UR7 ;  /* 0x0000000712127c36 */ /* 0x000fe20008000000 */
[----:B------:R-:W-:Y:S06]  /*3d60*/  @P1 BRA `(.L_x_37) ;  /* 0xffffffdc00041947 */ /* 0x000fec000383ffff */
[----:B------:R-:W-:-:S13]  /*3d70*/  ISETP.GT.AND P0, PT, R19, UR5, PT ;  /* 0x0000000513007c0c */ /* 0x000fda000bf04270 */
[----:B------:R-:W-:Y:S05]  /*3d80*/  @P0 BRA `(.L_x_9) ;  /* 0x0000000000c40947 */ /* 0x000fea0003800000 */
[----:B------:R-:W-:Y:S01]  /*3d90*/  I2FP.F32.S32 R13, R17 ;  /* 0x00000011000d7245 */ /* 0x000fe20000201400 */
[----:B------:R-:W-:Y:S03]  /*3da0*/  BSSY.RECONVERGENT B3, `(.L_x_38) ;  /* 0x000000c000037945 */ /* 0x000fe60003800200 */
[----:B------:R-:W0:Y:S08]  /*3db0*/  MUFU.RCP R14, R13 ;  /* 0x0000000d000e7308 */ /* 0x000e300000001000 */
[----:B------:R-:W1:Y:S01]  /*3dc0*/  FCHK P0, R0, R13 ;  /* 0x0000000d00007302 */ /* 0x000e620000000000 */
[----:B0-----:R-:W-:-:S04]  /*3dd0*/  FFMA R15, -R13, R14, 1 ;  /* 0x3f8000000d0f7423 */ /* 0x001fc8000000010e */
[----:B------:R-:W-:-:S04]  /*3de0*/  FFMA R15, R14, R15, R14 ;  /* 0x0000000f0e0f7223 */ /* 0x000fc8000000000e */
[----:B------:R-:W-:-:S04]  /*3df0*/  FFMA R14, R0, R15, RZ ;  /* 0x0000000f000e7223 */ /* 0x000fc800000000ff */
[----:B------:R-:W-:-:S04]  /*3e00*/  FFMA R16, -R13, R14, R0 ;  /* 0x0000000e0d107223 */ /* 0x000fc80000000100 */
[----:B------:R-:W-:Y:S01]  /*3e10*/  FFMA R16, R15, R16, R14 ;  /* 0x000000100f107223 */ /* 0x000fe2000000000e */
[----:B-1----:R-:W-:Y:S06]  /*3e20*/  @!P0 BRA `(.L_x_39) ;  /* 0x00000000000c8947 */ /* 0x002fec0003800000 */
[----:B------:R-:W-:-:S07]  /*3e30*/  MOV R16, 0x3e50 ;  /* 0x00003e5000107802 */ /* 0x000fce0000000f00 */
[----:B------:R-:W-:Y:S05]  /*3e40*/  CALL.REL.NOINC `($__internal_0_$__cuda_sm3x_div_rn_noftz_f32_slowpath) ;  /* 0x0000000000e87944 */ /* 0x000fea0003c00000 */
[----:B------:R-:W-:-:S07]  /*3e50*/  IMAD.MOV.U32 R16, RZ, RZ, R0 ;  /* 0x000000ffff107224 */ /* 0x000fce00078e0000 */
.L_x_39:
[----:B------:R-:W-:Y:S05]  /*3e60*/  BSYNC.RECONVERGENT B3 ;  /* 0x0000000000037941 */ /* 0x000fea0003800200 */
.L_x_38:
[----:B------:R-:W0:Y:S01]  /*3e70*/  LDC.64 R14, c[0x0][0x388] ;  /* 0x0000e200ff0e7b82 */ /* 0x000e220000000a00 */
[----:B------:R-:W-:Y:S01]  /*3e80*/  F2I.U32.TRUNC.NTZ R17, R16 ;  /* 0x0000001000117305 */ /* 0x000fe2000020f000 */
[----:B------:R-:W-:Y:S07]  /*3e90*/  BSSY.RECONVERGENT B3, `(.L_x_40) ;  /* 0x000000e000037945 */ /* 0x000fee0003800200 */
[----:B------:R-:W1:Y:S08]  /*3ea0*/  MUFU.RCP R0, R13 ;  /* 0x0000000d00007308 */ /* 0x000e700000001000 */
[----:B------:R-:W2:Y:S01]  /*3eb0*/  FCHK P0, R2, R13 ;  /* 0x0000000d02007302 */ /* 0x000ea20000000000 */
[----:B0-----:R-:W-:-:S04]  /*3ec0*/  IMAD.WIDE R14, R19, 0x3, R14 ;  /* 0x00000003130e7825 */ /* 0x001fc800078e020e */
[----:B-1----:R-:W-:Y:S01]  /*3ed0*/  FFMA R19, -R13, R0, 1 ;  /* 0x3f8000000d137423 */ /* 0x002fe20000000100 */
[----:B------:R0:W-:Y:S03]  /*3ee0*/  STG.E.U8 desc[UR10][R14.64], R17 ;  /* 0x000000110e007986 */ /* 0x0001e6000c10110a */
[----:B------:R-:W-:-:S04]  /*3ef0*/  FFMA R21, R0, R19, R0 ;  /* 0x0000001300157223 */ /* 0x000fc80000000000 */
[----:B------:R-:W-:-:S04]  /*3f00*/  FFMA R0, R2, R21, RZ ;  /* 0x0000001502007223 */ /* 0x000fc800000000ff */
[----:B------:R-:W-:-:S04]  /*3f10*/  FFMA R19, -R13, R0, R2 ;  /* 0x000000000d137223 */ /* 0x000fc80000000102 */
[----:B------:R-:W-:Y:S01]  /*3f20*/  FFMA R0, R21, R19, R0 ;  /* 0x0000001315007223 */ /* 0x000fe20000000000 */
[----:B0-2---:R-:W-:Y:S06]  /*3f30*/  @!P0 BRA `(.L_x_41) ;  /* 0x00000000000c8947 */ /* 0x005fec0003800000 */
[----:B------:R-:W-:Y:S01]  /*3f40*/  IMAD.MOV.U32 R0, RZ, RZ, R2 ;  /* 0x000000ffff007224 */ /* 0x000fe200078e0002 */
[----:B------:R-:W-:-:S07]  /*3f50*/  MOV R16, 0x3f70 ;  /* 0x00003f7000107802 */ /* 0x000fce0000000f00 */
[----:B------:R-:W-:Y:S05]  /*3f60*/  CALL.REL.NOINC `($__internal_0_$__cuda_sm3x_div_rn_noftz_f32_slowpath) ;  /* 0x0000000000a07944 */ /* 0x000fea0003c00000 */
.L_x_41:
[----:B------:R-:W-:Y:S05]  /*3f70*/  BSYNC.RECONVERGENT B3 ;  /* 0x0000000000037941 */ /* 0x000fea0003800200 */
.L_x_40:
[----:B------:R-:W0:Y:S01]  /*3f80*/  F2I.U32.TRUNC.NTZ R17, R0 ;  /* 0x0000000000117305 */ /* 0x000e22000020f000 */
[----:B------:R-:W-:Y:S07]  /*3f90*/  BSSY.RECONVERGENT B3, `(.L_x_42) ;  /* 0x000000e000037945 */ /* 0x000fee0003800200 */
[----:B------:R-:W1:Y:S01]  /*3fa0*/  MUFU.RCP R2, R13 ;  /* 0x0000000d00027308 */ /* 0x000e620000001000 */
[----:B0-----:R0:W-:Y:S07]  /*3fb0*/  STG.E.U8 desc[UR10][R14.64+0x1], R17 ;  /* 0x000001110e007986 */ /* 0x0011ee000c10110a */
[----:B------:R-:W2:Y:S01]  /*3fc0*/  FCHK P0, R3, R13 ;  /* 0x0000000d03007302 */ /* 0x000ea20000000000 */
[----:B-1----:R-:W-:-:S04]  /*3fd0*/  FFMA R19, -R13, R2, 1 ;  /* 0x3f8000000d137423 */ /* 0x002fc80000000102 */
        /* <DEDUP_REMOVED lines=8> */
[----:B------:R-:W-:-:S07]  /*4060*/  MOV R2, R0 ;  /* 0x0000000000027202 */ /* 0x000fce0000000f00 */
.L_x_43:
[----:B------:R-:W-:Y:S05]  /*4070*/  BSYNC.RECONVERGENT B3 ;  /* 0x0000000000037941 */ /* 0x000fea0003800200 */
.L_x_42:
[----:B------:R-:W0:Y:S02]  /*4080*/  F2I.U32.TRUNC.NTZ R3, R2 ;  /* 0x0000000200037305 */ /* 0x000e24000020f000 */
[----:B0-----:R0:W-:Y:S02]  /*4090*/  STG.E.U8 desc[UR10][R14.64+0x2], R3 ;  /* 0x000002030e007986 */ /* 0x0011e4000c10110a */
.L_x_9:
[----:B------:R-:W-:Y:S05]  /*40a0*/  BSYNC.RECONVERGENT B0 ;  /* 0x0000000000007941 */ /* 0x000fea0003800200 */
.L_x_8:
[----:B------:R-:W-:-:S05]  /*40b0*/  VIADD R12, R12, 0x1 ;  /* 0x000000010c0c7836 */ /* 0x000fca0000000000 */
[----:B------:R-:W-:-:S13]  /*40c0*/  ISETP.NE.AND P0, PT, R12, 0x10, PT ;  /* 0x000000100c00780c */ /* 0x000fda0003f05270 */
[----:B------:R-:W-:Y:S05]  /*40d0*/  @P0 BRA `(.L_x_44) ;  /* 0xffffffd400d80947 */ /* 0x000fea000383ffff */
.L_x_7:
[----:B------:R-:W-:Y:S05]  /*40e0*/  BSYNC.RECONVERGENT B1 ;  /* 0x0000000000017941 */ /* 0x000fea0003800200 */
.L_x_6:
[----:B------:R-:W1:Y:S01]  /*40f0*/  LDCU UR7, c[0x0][0x390] ;  /* 0x00007200ff0777ac */ /* 0x000e620008000800 */
[----:B------:R-:W-:-:S04]  /*4100*/  IMAD.U32 R9, RZ, RZ, UR13 ;  /* 0x0000000dff097e24 */ /* 0x000fc8000f8e00ff */
[C---:B------:R-:W-:Y:S02]  /*4110*/  IMAD R9, R6.reuse, R9, UR13 ;  /* 0x0000000d06097e24 */ /* 0x040fe4000f8e0209 */
[----:B------:R-:W-:Y:S02]  /*4120*/  VIADD R6, R6, 0x1 ;  /* 0x0000000106067836 */ /* 0x000fe40000000000 */
[----:B------:R-:W-:-:S05]  /*4130*/  IMAD R0, R9, 0x78, RZ ;  /* 0x0000007809007824 */ /* 0x000fca00078e02ff */
[----:B-1----:R-:W-:-:S13]  /*4140*/  ISETP.GT.U32.AND P0, PT, R0, UR7, PT ;  /* 0x0000000700007c0c */ /* 0x002fda000bf04070 */
[----:B------:R-:W-:Y:S05]  /*4150*/  @!P0 BRA `(.L_x_45) ;  /* 0xffffffc800a48947 */ /* 0x000fea000383ffff */
[----:B------:R-:W-:Y:S05]  /*4160*/  BSYNC.RECONVERGENT B2 ;  /* 0x0000000000027941 */ /* 0x000fea0003800200 */
.L_x_5:
[----:B------:R-:W1:Y:S01]  /*4170*/  LDCU UR7, c[0x0][0x394] ;  /* 0x00007280ff0777ac */ /* 0x000e620008000800 */
[----:B0-----:R-:W-:-:S04]  /*4180*/  IMAD.U32 R3, RZ, RZ, UR12 ;  /* 0x0000000cff037e24 */ /* 0x001fc8000f8e00ff */
[C---:B------:R-:W-:Y:S02]  /*4190*/  IMAD R0, R4.reuse, R3, UR12 ;  /* 0x0000000c04007e24 */ /* 0x040fe4000f8e0203 */
[----:B------:R-:W-:Y:S02]  /*41a0*/  VIADD R4, R4, 0x1 ;  /* 0x0000000104047836 */ /* 0x000fe40000000000 */
[----:B------:R-:W-:-:S05]  /*41b0*/  IMAD R2, R0, 0x78, RZ ;  /* 0x0000007800027824 */ /* 0x000fca00078e02ff */
[----:B-1----:R-:W-:-:S13]  /*41c0*/  ISETP.GT.U32.AND P0, PT, R2, UR7, PT ;  /* 0x0000000702007c0c */ /* 0x002fda000bf04070 */
[----:B------:R-:W-:Y:S05]  /*41d0*/  @!P0 BRA `(.L_x_46) ;  /* 0xffffffc800548947 */ /* 0x000fea000383ffff */
[----:B------:R-:W-:Y:S05]  /*41e0*/  EXIT ;  /* 0x000000000000794d */ /* 0x000fea0003800000 */
        .weak           $__internal_0_$__cuda_sm3x_div_rn_noftz_f32_slowpath
        .type           $__internal_0_$__cuda_sm3x_div_rn_noftz_f32_slowpath,@function
        .size           $__internal_0_$__cuda_sm3x_div_rn_noftz_f32_slowpath,(.L_x_113 - $__internal_0_$__cuda_sm3x_div_rn_noftz_f32_slowpath)
$__internal_0_$__cuda_sm3x_div_rn_noftz_f32_slowpath:
[--C-:B------:R-:W-:Y:S01]  /*41f0*/  SHF.R.U32.HI R17, RZ, 0x17, R13.reuse ;  /* 0x00000017ff117819 */ /* 0x100fe2000001160d */
[----:B------:R-:W-:Y:S01]  /*4200*/  BSSY.RECONVERGENT B4, `(.L_x_47) ;  /* 0x0000063000047945 */ /* 0x000fe20003800200 */
[----:B------:R-:W-:Y:S01]  /*4210*/  SHF.R.U32.HI R18, RZ, 0x17, R0 ;  /* 0x00000017ff127819 */ /* 0x000fe20000011600 */
[----:B------:R-:W-:Y:S01]  /*4220*/  IMAD.MOV.U32 R21, RZ, RZ, R13 ;  /* 0x000000ffff157224 */ /* 0x000fe200078e000d */
[----:B------:R-:W-:Y:S02]  /*4230*/  LOP3.LUT R17, R17, 0xff, RZ, 0xc0, !PT ;  /* 0x000000ff11117812 */ /* 0x000fe400078ec0ff */
[----:B------:R-:W-:Y:S02]  /*4240*/  LOP3.LUT R22, R18, 0xff, RZ, 0xc0, !PT ;  /* 0x000000ff12167812 */ /* 0x000fe400078ec0ff */
[----:B------:R-:W-:-:S03]  /*4250*/  IADD3 R23, PT, PT, R17, -0x1, RZ ;  /* 0xffffffff11177810 */ /* 0x000fc60007ffe0ff */
[----:B------:R-:W-:Y:S01]  /*4260*/  VIADD R20, R22, 0xffffffff ;  /* 0xffffffff16147836 */ /* 0x000fe20000000000 */
[----:B------:R-:W-:-:S04]  /*4270*/  ISETP.GT.U32.AND P0, PT, R23, 0xfd, PT ;  /* 0x000000fd1700780c */ /* 0x000fc80003f04070 */
[----:B------:R-:W-:-:S13]  /*4280*/  ISETP.GT.U32.OR P0, PT, R20, 0xfd, P0 ;  /* 0x000000fd1400780c */ /* 0x000fda0000704470 */
[----:B------:R-:W-:Y:S01]  /*4290*/  @!P0 IMAD.MOV.U32 R18, RZ, RZ, RZ ;  /* 0x000000ffff128224 */ /* 0x000fe200078e00ff */
[----:B------:R-:W-:Y:S06]  /*42a0*/  @!P0 BRA `(.L_x_48) ;  /* 0x00000000005c8947 */ /* 0x000fec0003800000 */
[----:B------:R-:W-:Y:S02]  /*42b0*/  FSETP.GTU.FTZ.AND P0, PT, |R0|, +INF , PT ;  /* 0x7f8000000000780b */ /* 0x000fe40003f1c200 */
[----:B------:R-:W-:-:S04]  /*42c0*/  FSETP.GTU.FTZ.AND P1, PT, |R13|, +INF , PT ;  /* 0x7f8000000d00780b */ /* 0x000fc80003f3c200 */
[----:B------:R-:W-:-:S13]  /*42d0*/  PLOP3.LUT P0, PT, P0, P1, PT, 0xf8, 0x8f ;  /* 0x00000000008f781c */ /* 0x000fda0000703f70 */
[----:B------:R-:W-:Y:S05]  /*42e0*/  @P0 BRA `(.L_x_49) ;  /* 0x00000004004c0947 */ /* 0x000fea0003800000 */
[----:B------:R-:W-:-:S13]  /*42f0*/  LOP3.LUT P0, RZ, R21, 0x7fffffff, R0, 0xc8, !PT ;  /* 0x7fffffff15ff7812 */ /* 0x000fda000780c800 */
[----:B------:R-:W-:Y:S05]  /*4300*/  @!P0 BRA `(.L_x_50) ;  /* 0x00000004003c8947 */ /* 0x000fea0003800000 */
[C---:B------:R-:W-:Y:S02]  /*4310*/  FSETP.NEU.FTZ.AND P1, PT, |R0|.reuse, +INF , PT ;  /* 0x7f8000000000780b */ /* 0x040fe40003f3d200 */
[----:B------:R-:W-:Y:S02]  /*4320*/  FSETP.NEU.FTZ.AND P2, PT, |R13|, +INF , PT ;  /* 0x7f8000000d00780b */ /* 0x000fe40003f5d200 */
[----:B------:R-:W-:-:S11]  /*4330*/  FSETP.NEU.FTZ.AND P0, PT, |R0|, +INF , PT ;  /* 0x7f8000000000780b */ /* 0x000fd60003f1d200 */
[----:B------:R-:W-:Y:S05]  /*4340*/  @!P2 BRA !P1, `(.L_x_50) ;  /* 0x00000004002ca947 */ /* 0x000fea0004800000 */
[----:B------:R-:W-:-:S04]  /*4350*/  LOP3.LUT P1, RZ, R0, 0x7fffffff, RZ, 0xc0, !PT ;  /* 0x7fffffff00ff7812 */ /* 0x000fc8000782c0ff */
[----:B------:R-:W-:-:S13]  /*4360*/  PLOP3.LUT P1, PT, P2, P1, PT, 0x2f, 0xf2 ;  /* 0x0000000000f2781c */ /* 0x000fda0001722577 */
[----:B------:R-:W-:Y:S05]  /*4370*/  @P1 BRA `(.L_x_51) ;  /* 0x0000000400181947 */ /* 0x000fea0003800000 */
[----:B------:R-:W-:-:S04]  /*4380*/  LOP3.LUT P1, RZ, R21, 0x7fffffff, RZ, 0xc0, !PT ;  /* 0x7fffffff15ff7812 */ /* 0x000fc8000782c0ff */
[----:B------:R-:W-:-:S13]  /*4390*/  PLOP3.LUT P0, PT, P0, P1, PT, 0x2f, 0xf2 ;  /* 0x0000000000f2781c */ /* 0x000fda0000702577 */
[----:B------:R-:W-:Y:S05]  /*43a0*/  @P0 BRA `(.L_x_52) ;  /* 0x0000000400000947 */ /* 0x000fea0003800000 */
[----:B------:R-:W-:Y:S02]  /*43b0*/  ISETP.GE.AND P0, PT, R20, RZ, PT ;  /* 0x000000ff1400720c */ /* 0x000fe40003f06270 */
[----:B------:R-:W-:-:S11]  /*43c0*/  ISETP.GE.AND P1, PT, R23, RZ, PT ;  /* 0x000000ff1700720c */ /* 0x000fd60003f26270 */
[----:B------:R-:W-:Y:S02]  /*43d0*/  @P0 IMAD.MOV.U32 R18, RZ, RZ, RZ ;  /* 0x000000ffff120224 */ /* 0x000fe400078e00ff */
[----:B------:R-:W-:Y:S01]  /*43e0*/  @!P0 FFMA R0, R0, 1.84467440737095516160e+19, RZ ;  /* 0x5f80000000008823 */ /* 0x000fe200000000ff */
[----:B------:R-:W-:Y:S02]  /*43f0*/  @!P0 IMAD.MOV.U32 R18, RZ, RZ, -0x40 ;  /* 0xffffffc0ff128424 */ /* 0x000fe400078e00ff */
[----:B------:R-:W-:-:S03]  /*4400*/  @!P1 FFMA R21, R13, 1.84467440737095516160e+19, RZ ;  /* 0x5f8000000d159823 */ /* 0x000fc600000000ff */
[----:B------:R-:W-:-:S07]  /*4410*/  @!P1 IADD3 R18, PT, PT, R18, 0x40, RZ ;  /* 0x0000004012129810 */ /* 0x000fce0007ffe0ff */
.L_x_48:
[----:B------:R-:W-:Y:S01]  /*4420*/  LEA R20, R17, 0xc0800000, 0x17 ;  /* 0xc080000011147811 */ /* 0x000fe200078eb8ff */
[----:B------:R-:W-:Y:S04]  /*4430*/  BSSY.RECONVERGENT B5, `(.L_x_53) ;  /* 0x0000036000057945 */ /* 0x000fe80003800200 */
[----:B------:R-:W-:Y:S02]  /*4440*/  IMAD.IADD R24, R21, 0x1, -R20 ;  /* 0x0000000115187824 */ /* 0x000fe400078e0a14 */
[----:B------:R-:W-:Y:S02]  /*4450*/  VIADD R20, R22, 0xffffff81 ;  /* 0xffffff8116147836 */ /* 0x000fe40000000000 */
[----:B------:R-:W0:Y:S01]  /*4460*/  MUFU.RCP R21, R24 ;  /* 0x0000001800157308 */ /* 0x000e220000001000 */
[----:B------:R-:W-:Y:S01]  /*4470*/  FADD.FTZ R23, -R24, -RZ ;  /* 0x800000ff18177221 */ /* 0x000fe20000010100 */
[----:B------:R-:W-:-:S03]  /*4480*/  IMAD R0, R20, -0x800000, R0 ;  /* 0xff80000014007824 */ /* 0x000fc600078e0200 */
[----:B0-----:R-:W-:-:S04]  /*4490*/  FFMA R22, R21, R23, 1 ;  /* 0x3f80000015167423 */ /* 0x001fc80000000017 */
[----:B------:R-:W-:-:S04]  /*44a0*/  FFMA R21, R21, R22, R21 ;  /* 0x0000001615157223 */ /* 0x000fc80000000015 */
[----:B------:R-:W-:-:S04]  /*44b0*/  FFMA R22, R0, R21, RZ ;  /* 0x0000001500167223 */ /* 0x000fc800000000ff */
[----:B------:R-:W-:-:S04]  /*44c0*/  FFMA R25, R23, R22, R0 ;  /* 0x0000001617197223 */ /* 0x000fc80000000000 */
[----:B------:R-:W-:Y:S01]  /*44d0*/  FFMA R22, R21, R25, R22 ;  /* 0x0000001915167223 */ /* 0x000fe20000000016 */
[----:B------:R-:W-:-:S03]  /*44e0*/  IADD3 R25, PT, PT, R20, 0x7f, -R17 ;  /* 0x0000007f14197810 */ /* 0x000fc60007ffe811 */
[----:B------:R-:W-:Y:S02]  /*44f0*/  FFMA R23, R23, R22, R0 ;  /* 0x0000001617177223 */ /* 0x000fe40000000000 */
[----:B------:R-:W-:Y:S02]  /*4500*/  IMAD.IADD R25, R25, 0x1, R18 ;  /* 0x0000000119197824 */ /* 0x000fe400078e0212 */
[----:B------:R-:W-:-:S05]  /*4510*/  FFMA R0, R21, R23, R22 ;  /* 0x0000001715007223 */ /* 0x000fca0000000016 */
[----:B------:R-:W-:-:S04]  /*4520*/  SHF.R.U32.HI R17, RZ, 0x17, R0 ;  /* 0x00000017ff117819 */ /* 0x000fc80000011600 */
[----:B------:R-:W-:-:S05]  /*4530*/  LOP3.LUT R17, R17, 0xff, RZ, 0xc0, !PT ;  /* 0x000000ff11117812 */ /* 0x000fca00078ec0ff */
[----:B------:R-:W-:-:S04]  /*4540*/  IMAD.IADD R20, R17, 0x1, R25 ;  /* 0x0000000111147824 */ /* 0x000fc800078e0219 */
[----:B------:R-:W-:-:S05]  /*4550*/  VIADD R17, R20, 0xffffffff ;  /* 0xffffffff14117836 */ /* 0x000fca0000000000 */
[----:B------:R-:W-:-:S13]  /*4560*/  ISETP.GE.U32.AND P0, PT, R17, 0xfe, PT ;  /* 0x000000fe1100780c */ /* 0x000fda0003f06070 */
[----:B------:R-:W-:Y:S05]  /*4570*/  @!P0 BRA `(.L_x_54) ;  /* 0x0000000000808947 */ /* 0x000fea0003800000 */
[----:B------:R-:W-:-:S13]  /*4580*/  ISETP.GT.AND P0, PT, R20, 0xfe, PT ;  /* 0x000000fe1400780c */ /* 0x000fda0003f04270 */
[----:B------:R-:W-:Y:S05]  /*4590*/  @P0 BRA `(.L_x_55) ;  /* 0x00000000006c0947 */ /* 0x000fea0003800000 */
[----:B------:R-:W-:-:S13]  /*45a0*/  ISETP.GE.AND P0, PT, R20, 0x1, PT ;  /* 0x000000011400780c */ /* 0x000fda0003f06270 */
[----:B------:R-:W-:Y:S05]  /*45b0*/  @P0 BRA `(.L_x_56) ;  /* 0x0000000000740947 */ /* 0x000fea0003800000 */
[----:B------:R-:W-:Y:S02]  /*45c0*/  ISETP.GE.AND P0, PT, R20, -0x18, PT ;  /* 0xffffffe81400780c */ /* 0x000fe40003f06270 */
[----:B------:R-:W-:-:S11]  /*45d0*/  LOP3.LUT R0, R0, 0x80000000, RZ, 0xc0, !PT ;  /* 0x8000000000007812 */ /* 0x000fd600078ec0ff */
[----:B------:R-:W-:Y:S05]  /*45e0*/  @!P0 BRA `(.L_x_56) ;  /* 0x0000000000688947 */ /* 0x000fea0003800000 */
[-CC-:B------:R-:W-:Y:S01]  /*45f0*/  FFMA.RZ R17, R21, R23.reuse, R22.reuse ;  /* 0x0000001715117223 */ /* 0x180fe2000000c016 */
[C---:B------:R-:W-:Y:S02]  /*4600*/  ISETP.NE.AND P2, PT, R20.reuse, RZ, PT ;  /* 0x000000ff1400720c */ /* 0x040fe40003f45270 */
[C---:B------:R-:W-:Y:S02]  /*4610*/  ISETP.NE.AND P1, PT, R20.reuse, RZ, PT ;  /* 0x000000ff1400720c */ /* 0x040fe40003f25270 */
[----:B------:R-:W-:Y:S01]  /*4620*/  LOP3.LUT R18, R17, 0x7fffff, RZ, 0xc0, !PT ;  /* 0x007fffff11127812 */ /* 0x000fe200078ec0ff */
[CCC-:B------:R-:W-:Y:S01]  /*4630*/  FFMA.RP R17, R21.reuse, R23.reuse, R22.reuse ;  /* 0x0000001715117223 */ /* 0x1c0fe20000008016 */
[----:B------:R-:W-:Y:S01]  /*4640*/  FFMA.RM R22, R21, R23, R22 ;  /* 0x0000001715167223 */ /* 0x000fe20000004016 */
[----:B------:R-:W-:Y:S01]  /*4650*/  IADD3 R21, PT, PT, R20, 0x20, RZ ;  /* 0x0000002014157810 */ /* 0x000fe20007ffe0ff */
[----:B------:R-:W-:Y:S01]  /*4660*/  IMAD.MOV R20, RZ, RZ, -R20 ;  /* 0x000000ffff147224 */ /* 0x000fe200078e0a14 */
[----:B------:R-:W-:-:S02]  /*4670*/  LOP3.LUT R18, R18, 0x800000, RZ, 0xfc, !PT ;  /* 0x0080000012127812 */ /* 0x000fc400078efcff */
[----:B------:R-:W-:Y:S02]  /*4680*/  FSETP.NEU.FTZ.AND P0, PT, R17, R22, PT ;  /* 0x000000161100720b */ /* 0x000fe40003f1d000 */
[----:B------:R-:W-:Y:S02]  /*4690*/  SHF.L.U32 R21, R18, R21, RZ ;  /* 0x0000001512157219 */ /* 0x000fe400000006ff */
[----:B------:R-:W-:Y:S02]  /*46a0*/  SEL R17, R20, RZ, P2 ;  /* 0x000000ff14117207 */ /* 0x000fe40001000000 */
[----:B------:R-:W-:Y:S02]  /*46b0*/  ISETP.NE.AND P1, PT, R21, RZ, P1 ;  /* 0x000000ff1500720c */ /* 0x000fe40000f25270 */
[----:B------:R-:W-:Y:S02]  /*46c0*/  SHF.R.U32.HI R17, RZ, R17, R18 ;  /* 0x00000011ff117219 */ /* 0x000fe40000011612 */
[----:B------:R-:W-:-:S02]  /*46d0*/  PLOP3.LUT P0, PT, P0, P1, PT, 0xf8, 0x8f ;  /* 0x00000000008f781c */ /* 0x000fc40000703f70 */
[----:B------:R-:W-:Y:S02]  /*46e0*/  SHF.R.U32.HI R21, RZ, 0x1, R17 ;  /* 0x00000001ff157819 */ /* 0x000fe40000011611 */
[----:B------:R-:W-:-:S04]  /*46f0*/  SEL R18, RZ, 0x1, !P0 ;  /* 0x00000001ff127807 */ /* 0x000fc80004000000 */
[----:B------:R-:W-:-:S04]  /*4700*/  LOP3.LUT R18, R18, 0x1, R21, 0xf8, !PT ;  /* 0x0000000112127812 */ /* 0x000fc800078ef815 */
[----:B------:R-:W-:-:S05]  /*4710*/  LOP3.LUT R18, R18, R17, RZ, 0xc0, !PT ;  /* 0x0000001112127212 */ /* 0x000fca00078ec0ff */
[----:B------:R-:W-:-:S05]  /*4720*/  IMAD.IADD R21, R21, 0x1, R18 ;  /* 0x0000000115157824 */ /* 0x000fca00078e0212 */
[----:B------:R-:W-:Y:S01]  /*4730*/  LOP3.LUT R0, R21, R0, RZ, 0xfc, !PT ;  /* 0x0000000015007212 */ /* 0x000fe200078efcff */
[----:B------:R-:W-:Y:S06]  /*4740*/  BRA `(.L_x_56) ;  /* 0x0000000000107947 */ /* 0x000fec0003800000 */
.L_x_55:
[----:B------:R-:W-:-:S04]  /*4750*/  LOP3.LUT R0, R0, 0x80000000, RZ, 0xc0, !PT ;  /* 0x8000000000007812 */ /* 0x000fc800078ec0ff */
[----:B------:R-:W-:Y:S01]  /*4760*/  LOP3.LUT R0, R0, 0x7f800000, RZ, 0xfc, !PT ;  /* 0x7f80000000007812 */ /* 0x000fe200078efcff */
[----:B------:R-:W-:Y:S06]  /*4770*/  BRA `(.L_x_56) ;  /* 0x0000000000047947 */ /* 0x000fec0003800000 */
.L_x_54:
[----:B------:R-:W-:-:S07]  /*4780*/  IMAD R0, R25, 0x800000, R0 ;  /* 0x0080000019007824 */ /* 0x000fce00078e0200 */
.L_x_56:
[----:B------:R-:W-:Y:S05]  /*4790*/  BSYNC.RECONVERGENT B5 ;  /* 0x0000000000057941 */ /* 0x000fea0003800200 */
.L_x_53:
[----:B------:R-:W-:Y:S05]  /*47a0*/  BRA `(.L_x_57) ;  /* 0x0000000000207947 */ /* 0x000fea0003800000 */
.L_x_52:
[----:B------:R-:W-:-:S04]  /*47b0*/  LOP3.LUT R0, R21, 0x80000000, R0, 0x48, !PT ;  /* 0x8000000015007812 */ /* 0x000fc800078e4800 */
[----:B------:R-:W-:Y:S01]  /*47c0*/  LOP3.LUT R0, R0, 0x7f800000, RZ, 0xfc, !PT ;  /* 0x7f80000000007812 */ /* 0x000fe200078efcff */
[----:B------:R-:W-:Y:S06]  /*47d0*/  BRA `(.L_x_57) ;  /* 0x0000000000147947 */ /* 0x000fec0003800000 */
.L_x_51:
[----:B------:R-:W-:Y:S01]  /*47e0*/  LOP3.LUT R0, R21, 0x80000000, R0, 0x48, !PT ;  /* 0x8000000015007812 */ /* 0x000fe200078e4800 */
[----:B------:R-:W-:Y:S06]  /*47f0*/  BRA `(.L_x_57) ;  /* 0x00000000000c7947 */ /* 0x000fec0003800000 */
.L_x_50:
[----:B------:R-:W0:Y:S01]  /*4800*/  MUFU.RSQ R0, -QNAN ;  /* 0xffc0000000007908 */ /* 0x000e220000001400 */
[----:B------:R-:W-:Y:S05]  /*4810*/  BRA `(.L_x_57) ;  /* 0x0000000000047947 */ /* 0x000fea0003800000 */
.L_x_49:
[----:B------:R-:W-:-:S07]  /*4820*/  FADD.FTZ R0, R0, R13 ;  /* 0x0000000d00007221 */ /* 0x000fce0000010000 */
.L_x_57:
[----:B------:R-:W-:Y:S05]  /*4830*/  BSYNC.RECONVERGENT B4 ;  /* 0x0000000000047941 */ /* 0x000fea0003800200 */
.L_x_47:
[----:B------:R-:W-:-:S04]  /*4840*/  IMAD.MOV.U32 R17, RZ, RZ, 0x0 ;  /* 0x00000000ff117424 */ /* 0x000fc800078e00ff */
[----:B0-----:R-:W-:Y:S05]  /*4850*/  RET.REL.NODEC R16 `(_Z17imageFilterKernelP6uchar3S0_iic) ;  /* 0xffffffb410e87950 */ /* 0x001fea0003c3ffff */
.L_x_58:
[----:B------:R-:W-:-:S00]  /*4860*/  BRA `(.L_x_58) ;  /* 0xfffffffc00fc7947 */ /* 0x000fc0000383ffff */
[----:B------:R-:W-:-:S00]  /*4870*/  NOP ;  /* 0x0000000000007918 */ /* 0x000fc00000000000 */
        /* <DEDUP_REMOVED lines=8> */
.L_x_113:


//--------------------- .text._Z22imageFilterKernelPartBP6uchar3S0_ii --------------------------
	.section	.text._Z22imageFilterKernelPartBP6uchar3S0_ii,"ax",@progbits
	.align	128
        .global         _Z22imageFilterKernelPartBP6uchar3S0_ii
        .type           _Z22imageFilterKernelPartBP6uchar3S0_ii,@function
        .size           _Z22imageFilterKernelPartBP6uchar3S0_ii,(.L_x_116 - _Z22imageFilterKernelPartBP6uchar3S0_ii)
        .other          _Z22imageFilterKernelPartBP6uchar3S0_ii,@"STO_CUDA_ENTRY STV_DEFAULT"
_Z22imageFilterKernelPartBP6uchar3S0_ii:
.text._Z22imageFilterKernelPartBP6uchar3S0_ii:
[----:B------:R-:W-:Y:S01]  /*0000*/  LDC R1, c[0x0][0x37c] ;  /* 0x0000df00ff017b82 */ /* 0x000fe20000000800 */
[----:B------:R-:W0:Y:S01]  /*0010*/  S2R R0, SR_CTAID.X ;  /* 0x0000000000007919 */ /* 0x000e220000002500 */
[----:B------:R-:W1:Y:S01]  /*0020*/  LDCU.64 UR4, c[0x0][0x390] ;  /* 0x00007200ff0477ac */ /* 0x000e620008000a00 */
[----:B------:R-:W0:Y:S01]  /*0030*/  S2R R3, SR_TID.X ;  /* 0x0000000000037919 */ /* 0x000e220000002100 */
[----:B------:R-:W0:Y:S01]  /*0040*/  LDCU UR6, c[0x0][0x360] ;  /* 0x00006c00ff0677ac */ /* 0x000e220008000800 */
[----:B-1----:R-:W-:Y:S01]  /*0050*/  UIMAD UR4, UR5, UR4, URZ ;  /* 0x00000004050472a4 */ /* 0x002fe2000f8e02ff */
[----:B0-----:R-:W-:-:S05]  /*0060*/  IMAD R0, R0, UR6, R3 ;  /* 0x0000000600007c24 */ /* 0x001fca000f8e0203 */
[----:B------:R-:W-:-:S13]  /*0070*/  ISETP.GE.AND P0, PT, R0, UR4, PT ;  /* 0x0000000400007c0c */ /* 0x000fda000bf06270 */
[----:B------:R-:W-:Y:S05]  /*0080*/  @P0 EXIT ;  /* 0x000000000000094d */ /* 0x000fea0003800000 */
[----:B------:R-:W0:Y:S01]  /*0090*/  LDCU.64 UR6, c[0x0][0x358] ;  /* 0x00006b00ff0677ac */ /* 0x000e220008000a00 */
[----:B------:R-:W1:Y:S01]  /*00a0*/  LDCU UR8, c[0x0][0x390] ;  /* 0x00007200ff0877ac */ /* 0x000e620008000800 */
[----:B------:R-:W2:Y:S02]  /*00b0*/  LDCU UR5, c[0x0][0x394] ;  /* 0x00007280ff0577ac */ /* 0x000ea40008000800 */
.L_x_78:
[----:B---3--:R-:W3:Y:S01]  /*00c0*/  LDC R3, c[0x0][0x390] ;  /* 0x0000e400ff037b82 */ /* 0x008ee20000000800 */
[----:B------:R-:W-:Y:S01]  /*00d0*/  IMAD.MOV.U32 R16, RZ, RZ, RZ ;  /* 0x000000ffff107224 */ /* 0x000fe200078e00ff */
[----:B------:R-:W-:Y:S01]  /*00e0*/  CS2R R6, SRZ ;  /* 0x0000000000067805 */ /* 0x000fe2000001ff00 */
[----:B------:R-:W-:Y:S02]  /*00f0*/  IMAD.MOV.U32 R9, RZ, RZ, RZ ;  /* 0x000000ffff097224 */ /* 0x000fe400078e00ff */
[----:B------:R-:W-:-:S03]  /*0100*/  IMAD.MOV.U32 R11, RZ, RZ, RZ ;  /* 0x000000ffff0b7224 */ /* 0x000fc600078e00ff */
[----:B------:R-:W4:Y:S08]  /*0110*/  LDC R8, c[0x0][0x390] ;  /* 0x0000e400ff087b82 */ /* 0x000f300000000800 */
[----:B------:R-:W0:Y:S01]  /*0120*/  LDC.64 R4, c[0x0][0x380] ;  /* 0x0000e000ff047b82 */ /* 0x000e220000000a00 */
[----:B---3--:R-:W-:Y:S01]  /*0130*/  IMAD.MOV R13, RZ, RZ, -R3 ;  /* 0x000000ffff0d7224 */ /* 0x008fe200078e0a03 */
[----:B------:R-:W-:-:S03]  /*0140*/  LEA R10, R3, -R0, 0x2 ;  /* 0x80000000030a7211 */ /* 0x000fc600078e10ff */
[----:B------:R-:W-:-:S07]  /*0150*/  IMAD R13, R13, 0x4, R0 ;  /* 0x000000040d0d7824 */ /* 0x000fce00078e0200 */
.L_x_77:
[----:B------:R-:W-:Y:S05]  /*0160*/  WARPSYNC.ALL ;  /* 0x0000000000007948 */ /* 0x000fea0003800000 */
[----:B------:R-:W-:Y:S01]  /*0170*/  ISETP.NE.AND P1, PT, R10, RZ, PT ;  /* 0x000000ff0a00720c */ /* 0x000fe20003f25270 */
[----:B------:R-:W-:Y:S01]  /*0180*/  VIADD R16, R16, 0x1 ;  /* 0x0000000110107836 */ /* 0x000fe20000000000 */
[----:B------:R-:W-:Y:S01]  /*0190*/  BAR.SYNC.DEFER_BLOCKING 0x0 ;  /* 0x0000000000007b1d */ /* 0x000fe20000010000 */
[----:B0-----:R-:W-:-:S03]  /*01a0*/  IMAD.WIDE R2, R13, 0x3, R4 ;  /* 0x000000030d027825 */ /* 0x001fc600078e0204 */
[----:B------:R-:W-:Y:S02]  /*01b0*/  ISETP.NE.AND P2, PT, R16, 0x9, PT ;  /* 0x000000091000780c */ /* 0x000fe40003f45270 */
[----:B------:R-:W-:Y:S05]  /*01c0*/  BSSY.RECONVERGENT B0, `(.L_x_59) ;  /* 0x0000033000007945 */ /* 0x000fea0003800200 */
[----:B------:R-:W-:Y:S06]  /*01d0*/  @!P1 BRA `(.L_x_60) ;  /* 0x0000000000c49947 */ /* 0x000fec0003800000 */
[----:B----4-:R-:W-:Y:S02]  /*01e0*/  IABS R12, R8 ;  /* 0x00000008000c7213 */ /* 0x010fe40000000000 */
[----:B------:R-:W-:Y:S02]  /*01f0*/  IABS R18, R13 ;  /* 0x0000000d00127213 */ /* 0x000fe40000000000 */
[----:B------:R-:W0:Y:S08]  /*0200*/  I2F.RP R17, R12 ;  /* 0x0000000c00117306 */ /* 0x000e300000209400 */
[----:B0-----:R-:W0:Y:S02]  /*0210*/  MUFU.RCP R17, R17 ;  /* 0x0000001100117308 */ /* 0x001e240000001000 */
[----:B0-----:R-:W-:-:S06]  /*0220*/  VIADD R14, R17, 0xffffffe ;  /* 0x0ffffffe110e7836 */ /* 0x001fcc0000000000 */
[----:B------:R0:W3:Y:S02]  /*0230*/  F2I.FTZ.U32.TRUNC.NTZ R15, R14 ;  /* 0x0000000e000f7305 */ /* 0x0000e4000021f000 */
[----:B0-----:R-:W-:Y:S02]  /*0240*/  HFMA2 R14, -RZ, RZ, 0, 0 ;  /* 0x00000000ff0e7431 */ /* 0x001fe400000001ff */
[----:B---3--:R-:W-:-:S04]  /*0250*/  IMAD.MOV R19, RZ, RZ, -R15 ;  /* 0x000000ffff137224 */ /* 0x008fc800078e0a0f */
[----:B------:R-:W-:-:S04]  /*0260*/  IMAD R19, R19, R12, RZ ;  /* 0x0000000c13137224 */ /* 0x000fc800078e02ff */
[----:B------:R-:W-:Y:S01]  /*0270*/  IMAD.HI.U32 R15, R15, R19, R14 ;  /* 0x000000130f0f7227 */ /* 0x000fe200078e000e */
[----:B------:R-:W-:-:S03]  /*0280*/  LOP3.LUT R14, R13, R8, RZ, 0x3c, !PT ;  /* 0x000000080d0e7212 */ /* 0x000fc600078e3cff */
[----:B------:R-:W-:Y:S01]  /*0290*/  IMAD.MOV.U32 R19, RZ, RZ, R18 ;  /* 0x000000ffff137224 */ /* 0x000fe200078e0012 */
[----:B------:R-:W-:-:S03]  /*02a0*/  ISETP.GE.AND P4, PT, R14, RZ, PT ;  /* 0x000000ff0e00720c */ /* 0x000fc60003f86270 */
[----:B------:R-:W-:-:S04]  /*02b0*/  IMAD.HI.U32 R18, R15, R19, RZ ;  /* 0x000000130f127227 */ /* 0x000fc800078e00ff */
[----:B------:R-:W-:-:S04]  /*02c0*/  IMAD.MOV R17, RZ, RZ, -R18 ;  /* 0x000000ffff117224 */ /* 0x000fc800078e0a12 */
[----:B------:R-:W-:-:S05]  /*02d0*/  IMAD R17, R12, R17, R19 ;  /* 0x000000110c117224 */ /* 0x000fca00078e0213 */
[----:B------:R-:W-:-:S13]  /*02e0*/  ISETP.GT.U32.AND P3, PT, R12, R17, PT ;  /* 0x000000110c00720c */ /* 0x000fda0003f64070 */
[----:B------:R-:W-:Y:S02]  /*02f0*/  @!P3 IMAD.IADD R17, R17, 0x1, -R12 ;  /* 0x000000011111b824 */ /* 0x000fe400078e0a0c */
[----:B------:R-:W-:-:S03]  /*0300*/  @!P3 VIADD R18, R18, 0x1 ;  /* 0x000000011212b836 */ /* 0x000fc60000000000 */
[----:B------:R-:W-:Y:S02]  /*0310*/  ISETP.GE.U32.AND P0, PT, R17, R12, PT ;  /* 0x0000000c1100720c */ /* 0x000fe40003f06070 */
[----:B------:R-:W-:-:S11]  /*0320*/  LOP3.LUT R17, RZ, R8, RZ, 0x33, !PT ;  /* 0x00000008ff117212 */ /* 0x000fd600078e33ff */
[----:B------:R-:W-:Y:S02]  /*0330*/  @P0 IADD3 R18, PT, PT, R18, 0x1, RZ ;  /* 0x0000000112120810 */ /* 0x000fe40007ffe0ff */
[----:B------:R-:W-:-:S03]  /*0340*/  ISETP.NE.AND P0, PT, R8, RZ, PT ;  /* 0x000000ff0800720c */ /* 0x000fc60003f05270 */
[----:B------:R-:W-:-:S05]  /*0350*/  @!P4 IMAD.MOV R18, RZ, RZ, -R18 ;  /* 0x000000ffff12c224 */ /* 0x000fca00078e0a12 */
[----:B------:R-:W-:-:S04]  /*0360*/  SEL R18, R17, R18, !P0 ;  /* 0x0000001211127207 */ /* 0x000fc80004000000 */
[----:B--2---:R-:W-:-:S13]  /*0370*/  ISETP.GE.AND P3, PT, R18, UR5, PT ;  /* 0x0000000512007c0c */ /* 0x004fda000bf66270 */
        /* <DEDUP_REMOVED lines=14> */
[----:B------:R-:W-:-:S13]  /*0460*/  ISETP.EQ.OR P0, PT, R15, 0x4, P0 ;  /* 0x000000040f00780c */ /* 0x000fda0000702670 */
[----:B------:R-:W-:Y:S05]  /*0470*/  @P0 BRA `(.L_x_60) ;  /* 0x00000000001c0947 */ /* 0x000fea0003800000 */
[----:B------:R-:W2:Y:S04]  /*0480*/  LDG.E.U8 R12, desc[UR6][R2.64+-0xc] ;  /* 0xfffff406020c7981 */ /* 0x000ea8000c1e1100 */
[----:B------:R-:W3:Y:S04]  /*0490*/  LDG.E.U8 R14, desc[UR6][R2.64+-0xb] ;  /* 0xfffff506020e7981 */ /* 0x000ee8000c1e1100 */
[----:B------:R-:W4:Y:S01]  /*04a0*/  LDG.E.U8 R18, desc[UR6][R2.64+-0xa] ;  /* 0xfffff60602127981 */ /* 0x000f22000c1e1100 */
[----:B------:R-:W-:Y:S01]  /*04b0*/  IADD3 R6, PT, PT, R6, 0x1, RZ ;  /* 0x0000000106067810 */ /* 0x000fe20007ffe0ff */
[----:B--2---:R-:W-:-:S02]  /*04c0*/  IMAD.IADD R7, R7, 0x1, R12 ;  /* 0x0000000107077824 */ /* 0x004fc400078e020c */
[----:B---3--:R-:W-:Y:S02]  /*04d0*/  IMAD.IADD R9, R9, 0x1, R14 ;  /* 0x0000000109097824 */ /* 0x008fe400078e020e */
[----:B----4-:R-:W-:-:S07]  /*04e0*/  IMAD.IADD R11, R11, 0x1, R18 ;  /* 0x000000010b0b7824 */ /* 0x010fce00078e0212 */
.L_x_60:
[----:B-12---:R-:W-:Y:S05]  /*04f0*/  BSYNC.RECONVERGENT B0 ;  /* 0x0000000000007941 */ /* 0x006fea0003800200 */
.L_x_59:
[----:B------:R-:W-:Y:S06]  /*0500*/  BAR.SYNC.DEFER_BLOCKING 0x0 ;  /* 0x0000000000007b1d */ /* 0x000fec0000010000 */
[----:B------:R-:W-:Y:S04]  /*0510*/  BSSY.RECONVERGENT B0, `(.L_x_61) ;  /* 0x0000034000007945 */ /* 0x000fe80003800200 */
[----:B------:R-:W-:Y:S05]  /*0520*/  @!P1 BRA `(.L_x_62) ;  /* 0x0000000000c89947 */ /* 0x000fea0003800000 */
[----:B----4-:R-:W-:Y:S02]  /*0530*/  IABS R12, R8 ;  /* 0x00000008000c7213 */ /* 0x010fe40000000000 */
[----:B------:R-:W-:Y:S02]  /*0540*/  IABS R18, R13 ;  /* 0x0000000d00127213 */ /* 0x000fe40000000000 */
[----:B------:R-:W0:Y:S08]  /*0550*/  I2F.RP R17, R12 ;  /* 0x0000000c00117306 */ /* 0x000e300000209400 */
[----:B0-----:R-:W0:Y:S02]  /*0560*/  MUFU.RCP R17, R17 ;  /* 0x0000001100117308 */ /* 0x001e240000001000 */
[----:B0-----:R-:W-:-:S06]  /*0570*/  VIADD R14, R17, 0xffffffe ;  /* 0x0ffffffe110e7836 */ /* 0x001fcc0000000000 */
[----:B------:R0:W1:Y:S02]  /*0580*/  F2I.FTZ.U32.TRUNC.NTZ R15, R14 ;  /* 0x0000000e000f7305 */ /* 0x000064000021f000 */
[----:B0-----:R-:W-:Y:S02]  /*0590*/  IMAD.MOV.U32 R14, RZ, RZ, RZ ;  /* 0x000000ffff0e7224 */ /* 0x001fe400078e00ff */
[----:B-1----:R-:W-:-:S04]  /*05a0*/  IMAD.MOV R19, RZ, RZ, -R15 ;  /* 0x000000ffff137224 */ /* 0x002fc800078e0a0f */
[----:B------:R-:W-:-:S04]  /*05b0*/  IMAD R19, R19, R12, RZ ;  /* 0x0000000c13137224 */ /* 0x000fc800078e02ff */
[----:B------:R-:W-:-:S04]  /*05c0*/  IMAD.HI.U32 R19, R15, R19, R14 ;  /* 0x000000130f137227 */ /* 0x000fc800078e000e */
[----:B------:R-:W-:-:S04]  /*05d0*/  IMAD.MOV.U32 R15, RZ, RZ, R18 ;  /* 0x000000ffff0f7224 */ /* 0x000fc800078e0012 */
        /* <DEDUP_REMOVED lines=9> */
[----:B------:R-:W-:Y:S02]  /*0670*/  ISETP.GE.AND P4, PT, R15, RZ, PT ;  /* 0x000000ff0f00720c */ /* 0x000fe40003f86270 */
[----:B------:R-:W-:-:S05]  /*0680*/  LOP3.LUT R15, RZ, R8, RZ, 0x33, !PT ;  /* 0x00000008ff0f7212 */ /* 0x000fca00078e33ff */
[----:B------:R-:W-:-:S06]  /*0690*/  @P3 VIADD R14, R14, 0x1 ;  /* 0x000000010e0e3836 */ /* 0x000fcc0000000000 */
[----:B------:R-:W-:-:S05]  /*06a0*/  @!P4 IMAD.MOV R14, RZ, RZ, -R14 ;  /* 0x000000ffff0ec224 */ /* 0x000fca00078e0a0e */
[----:B------:R-:W-:-:S04]  /*06b0*/  SEL R14, R15, R14, !P0 ;  /* 0x0000000e0f0e7207 */ /* 0x000fc80004000000 */
[----:B------:R-:W-:-:S13]  /*06c0*/  ISETP.GE.AND P3, PT, R14, UR5, PT ;  /* 0x000000050e007c0c */ /* 0x000fda000bf66270 */
        /* <DEDUP_REMOVED lines=10> */
[----:B------:R-:W-:-:S04]  /*0770*/  IMAD.MOV.U32 R12, RZ, RZ, R19 ;  /* 0x000000ffff0c7224 */ /* 0x000fc800078e0013 */
[----:B------:R-:W-:-:S05]  /*0780*/  @!P4 IMAD.MOV R12, RZ, RZ, -R12 ;  /* 0x000000ffff0cc224 */ /* 0x000fca00078e0a0c */
[----:B------:R-:W-:-:S04]  /*0790*/  SEL R12, R15, R12, !P0 ;  /* 0x0000000c0f0c7207 */ /* 0x000fc80004000000 */
[----:B------:R-:W-:-:S04]  /*07a0*/  IADD3 R15, PT, PT, R12, -0x3, RZ ;  /* 0xfffffffd0c0f7810 */ /* 0x000fc80007ffe0ff */
[----:B------:R-:W-:-:S04]  /*07b0*/  ISETP.GE.AND P0, PT, R15, R8, PT ;  /* 0x000000080f00720c */ /* 0x000fc80003f06270 */
[----:B------:R-:W-:-:S13]  /*07c0*/  ISETP.EQ.OR P0, PT, R12, 0x3, P0 ;  /* 0x000000030c00780c */ /* 0x000fda0000702670 */
[----:B------:R-:W-:Y:S05]  /*07d0*/  @P0 BRA `(.L_x_62) ;  /* 0x00000000001c0947 */ /* 0x000fea0003800000 */
[----:B------:R-:W2:Y:S04]  /*07e0*/  LDG.E.U8 R12, desc[UR6][R2.64+-0x9] ;  /* 0xfffff706020c7981 */ /* 0x000ea8000c1e1100 */
[----:B------:R-:W3:Y:S04]  /*07f0*/  LDG.E.U8 R14, desc[UR6][R2.64+-0x8] ;  /* 0xfffff806020e7981 */ /* 0x000ee8000c1e1100 */
[----:B------:R-:W4:Y:S01]  /*0800*/  LDG.E.U8 R18, desc[UR6][R2.64+-0x7] ;  /* 0xfffff90602127981 */ /* 0x000f22000c1e1100 */
[----:B------:R-:W-:Y:S02]  /*0810*/  VIADD R6, R6, 0x1 ;  /* 0x0000000106067836 */ /* 0x000fe40000000000 */
[----:B--2---:R-:W-:-:S02]  /*0820*/  IMAD.IADD R7, R7, 0x1, R12 ;  /* 0x0000000107077824 */ /* 0x004fc400078e020c */
[----:B---3--:R-:W-:Y:S02]  /*0830*/  IMAD.IADD R9, R9, 0x1, R14 ;  /* 0x0000000109097824 */ /* 0x008fe400078e020e */
[----:B----4-:R-:W-:-:S07]  /*0840*/  IMAD.IADD R11, R11, 0x1, R18 ;  /* 0x000000010b0b7824 */ /* 0x010fce00078e0212 */
.L_x_62:
[----:B------:R-:W-:Y:S05]  /*0850*/  BSYNC.RECONVERGENT B0 ;  /* 0x0000000000007941 */ /* 0x000fea0003800200 */
.L_x_61:
[----:B------:R-:W-:Y:S06]  /*0860*/  BAR.SYNC.DEFER_BLOCKING 0x0 ;  /* 0x0000000000007b1d */ /* 0x000fec0000010000 */
[----:B------:R-:W-:Y:S04]  /*0870*/  BSSY.RECONVERGENT B0, `(.L_x_63) ;  /* 0x0000034000007945 */ /* 0x000fe80003800200 */
[----:B------:R-:W-:Y:S05]  /*0880*/  @!P1 BRA `(.L_x_64) ;  /* 0x0000000000c89947 */ /* 0x000fea0003800000 */
[----:B----4-:R-:W-:Y:S02]  /*0890*/  IABS R12, R8 ;  /* 0x00000008000c7213 */ /* 0x010fe40000000000 */
[----:B------:R-:W-:Y:S02]  /*08a0*/  IABS R18, R13 ;  /* 0x0000000d00127213 */ /* 0x000fe40000000000 */
[----:B------:R-:W0:Y:S08]  /*08b0*/  I2F.RP R17, R12 ;  /* 0x0000000c00117306 */ /* 0x000e300000209400 */
[----:B0-----:R-:W0:Y:S02]  /*08c0*/  MUFU.RCP R17, R17 ;  /* 0x0000001100117308 */ /* 0x001e240000001000 */
[----:B0-----:R-:W-:-:S06]  /*08d0*/  IADD3 R14, PT, PT, R17, 0xffffffe, RZ ;  /* 0x0ffffffe110e7810 */ /* 0x001fcc0007ffe0ff */
[----:B------:R0:W1:Y:S02]  /*08e0*/  F2I.FTZ.U32.TRUNC.NTZ R15, R14 ;  /* 0x0000000e000f7305 */ /* 0x000064000021f000 */
[----:B0-----:R-:W-:Y:S02]  /*08f0*/  IMAD.MOV.U32 R14, RZ, RZ, RZ ;  /* 0x000000ffff0e7224 */ /* 0x001fe400078e00ff */
[----:B-1----:R-:W-:-:S04]  /*0900*/  IMAD.MOV R19, RZ, RZ, -R15 ;  /* 0x000000ffff137224 */ /* 0x002fc800078e0a0f */
[----:B------:R-:W-:-:S04]  /*0910*/  IMAD R19, R19, R12, RZ ;  /* 0x0000000c13137224 */ /* 0x000fc800078e02ff */
[----:B------:R-:W-:-:S04]  /*0920*/  IMAD.HI.U32 R19, R15, R19, R14 ;  /* 0x000000130f137227 */ /* 0x000fc800078e000e */
[----:B------:R-:W-:-:S04]  /*0930*/  IMAD.MOV.U32 R15, RZ, RZ, R18 ;  /* 0x000000ffff0f7224 */ /* 0x000fc800078e0012 */
        /* <DEDUP_REMOVED lines=25> */
[----:B------:R-:W-:-:S04]  /*0ad0*/  IMAD.MOV.U32 R12, RZ, RZ, R19 ;  /* 0x000000ffff0c7224 */ /* 0x000fc800078e0013 */
[----:B------:R-:W-:-:S05]  /*0ae0*/  @!P4 IMAD.MOV R12, RZ, RZ, -R12 ;  /* 0x000000ffff0cc224 */ /* 0x000fca00078e0a0c */
        /* <DEDUP_REMOVED lines=8> */
[----:B------:R-:W-:Y:S01]  /*0b70*/  VIADD R6, R6, 0x1 ;  /* 0x0000000106067836 */ /* 0x000fe20000000000 */
[----:B--2---:R-:W-:Y:S01]  /*0b80*/  IADD3 R7, PT, PT, R7, R12, RZ ;  /* 0x0000000c07077210 */ /* 0x004fe20007ffe0ff */
[----:B---3--:R-:W-:-:S02]  /*0b90*/  IMAD.IADD R9, R9, 0x1, R14 ;  /* 0x0000000109097824 */ /* 0x008fc400078e020e */
[----:B----4-:R-:W-:-:S07]  /*0ba0*/  IMAD.IADD R11, R11, 0x1, R18 ;  /* 0x000000010b0b7824 */ /* 0x010fce00078e0212 */
.L_x_64:
[----:B------:R-:W-:Y:S05]  /*0bb0*/  BSYNC.RECONVERGENT B0 ;  /* 0x0000000000007941 */ /* 0x000fea0003800200 */
.L_x_63:
        /* <DEDUP_REMOVED lines=9> */
[----:B0-----:R-:W-:Y:S01]  /*0c50*/  IMAD.MOV.U32 R14, RZ, RZ, RZ ;  /* 0x000000ffff0e7224 */ /* 0x001fe200078e00ff */
[----:B-1----:R-:W-:-:S05]  /*0c60*/  IADD3 R19, PT, PT, RZ, -R15, RZ ;  /* 0x8000000fff137210 */ /* 0x002fca0007ffe0ff */
[----:B------:R-:W-:-:S04]  /*0c70*/  IMAD R19, R19, R12, RZ ;  /* 0x0000000c13137224 */ /* 0x000fc800078e02ff */
[----:B------:R-:W-:-:S04]  /*0c80*/  IMAD.HI.U32 R19, R15, R19, R14 ;  /* 0x000000130f137227 */ /* 0x000fc800078e000e */
[----:B------:R-:W-:-:S04]  /*0c90*/  IMAD.MOV.U32 R15, RZ, RZ, R18 ;  /* 0x000000ffff0f7224 */ /* 0x000fc800078e0012 */
        /* <DEDUP_REMOVED lines=8> */
[----:B------:R-:W-:Y:S02]  /*0d20*/  ISETP.GE.AND P4, PT, R15, RZ, PT ;  /* 0x000000ff0f00720c */ /* 0x000fe40003f86270 */
[----:B------:R-:W-:-:S05]  /*0d30*/  LOP3.LUT R15, RZ, R8, RZ, 0x33, !PT ;  /* 0x00000008ff0f7212 */ /* 0x000fca00078e33ff */
[----:B------:R-:W-:Y:S01]  /*0d40*/  @P3 VIADD R14, R14, 0x1 ;  /* 0x000000010e0e3836 */ /* 0x000fe20000000000 */
[----:B------:R-:W-:-:S05]  /*0d50*/  ISETP.NE.AND P3, PT, R8, RZ, PT ;  /* 0x000000ff0800720c */ /* 0x000fca0003f65270 */
        /* <DEDUP_REMOVED lines=12> */
[----:B------:R-:W-:Y:S02]  /*0e20*/  @!P0 IADD3 R19, PT, PT, R19, -R12, RZ ;  /* 0x8000000c13138210 */ /* 0x000fe40007ffe0ff */
[----:B------:R-:W-:-:S03]  /*0e30*/  ISETP.GE.AND P0, PT, R8, RZ, PT ;  /* 0x000000ff0800720c */ /* 0x000fc60003f06270 */
[----:B------:R-:W-:-:S04]  /*0e40*/  IMAD.MOV.U32 R12, RZ, RZ, R19 ;  /* 0x000000ffff0c7224 */ /* 0x000fc800078e0013 */
[----:B------:R-:W-:-:S05]  /*0e50*/  @!P4 IMAD.MOV R12, RZ, RZ, -R12 ;  /* 0x000000ffff0cc224 */ /* 0x000fca00078e0a0c */
[----:B------:R-:W-:-:S04]  /*0e60*/  SEL R12, R15, R12, !P3 ;  /* 0x0000000c0f0c7207 */ /* 0x000fc80005800000 */
[----:B------:R-:W-:-:S13]  /*0e70*/  ISETP.EQ.OR P0, PT, R12, 0x1, !P0 ;  /* 0x000000010c00780c */ /* 0x000fda0004702670 */
[----:B------:R-:W-:Y:S05]  /*0e80*/  @P0 BRA `(.L_x_66) ;  /* 0x00000000001c0947 */ /* 0x000fea0003800000 */
[----:B------:R-:W2:Y:S04]  /*0e90*/  LDG.E.U8 R12, desc[UR6][R2.64+-0x3] ;  /* 0xfffffd06020c7981 */ /* 0x000ea8000c1e1100 */
[----:B------:R-:W3:Y:S04]  /*0ea0*/  LDG.E.U8 R14, desc[UR6][R2.64+-0x2] ;  /* 0xfffffe06020e7981 */ /* 0x000ee8000c1e1100 */
[----:B------:R-:W4:Y:S01]  /*0eb0*/  LDG.E.U8 R18, desc[UR6][R2.64+-0x1] ;  /* 0xffffff0602127981 */ /* 0x000f22000c1e1100 */
[----:B------:R-:W-:Y:S02]  /*0ec0*/  VIADD R6, R6, 0x1 ;  /* 0x0000000106067836 */ /* 0x000fe40000000000 */
[----:B--2---:R-:W-:-:S02]  /*0ed0*/  IMAD.IADD R7, R7, 0x1, R12 ;  /* 0x0000000107077824 */ /* 0x004fc400078e020c */
[----:B---3--:R-:W-:Y:S01]  /*0ee0*/  IMAD.IADD R9, R9, 0x1, R14 ;  /* 0x0000000109097824 */ /* 0x008fe200078e020e */
[----:B----4-:R-:W-:-:S07]  /*0ef0*/  IADD3 R11, PT, PT, R11, R18, RZ ;  /* 0x000000120b0b7210 */ /* 0x010fce0007ffe0ff */
.L_x_66:
[----:B------:R-:W-:Y:S05]  /*0f00*/  BSYNC.RECONVERGENT B0 ;  /* 0x0000000000007941 */ /* 0x000fea0003800200 */
.L_x_65:
        /* <DEDUP_REMOVED lines=12> */
[----:B------:R-:W-:Y:S01]  /*0fd0*/  IMAD.HI.U32 R19, R15, R19, R14 ;  /* 0x000000130f137227 */ /* 0x000fe200078e000e */
[----:B------:R-:W-:-:S05]  /*0fe0*/  MOV R15, R18 ;  /* 0x00000012000f7202 */ /* 0x000fca0000000f00 */
        /* <DEDUP_REMOVED lines=8> */
[----:B------:R-:W-:Y:S02]  /*1070*/  ISETP.GE.AND P4, PT, R15, RZ, PT ;  /* 0x000000ff0f00720c */ /* 0x000fe40003f86270 */
[----:B------:R-:W-:-:S05]  /*1080*/  LOP3.LUT R15, RZ, R8, RZ, 0x33, !PT ;  /* 0x00000008ff0f7212 */ /* 0x000fca00078e33ff */
[----:B------:R-:W-:Y:S01]  /*1090*/  @P3 VIADD R14, R14, 0x1 ;  /* 0x000000010e0e3836 */ /* 0x000fe20000000000 */
[----:B------:R-:W-:-:S05]  /*10a0*/  ISETP.NE.AND P3, PT, R8, RZ, PT ;  /* 0x000000ff0800720c */ /* 0x000fca0003f65270 */
[----:B------:R-:W-:-:S04]  /*10b0*/  @!P4 IADD3 R14, PT, PT, -R14, RZ, RZ ;  /* 0x000000ff0e0ec210 */ /* 0x000fc80007ffe1ff */
        /* <DEDUP_REMOVED lines=11> */
[----:B------:R-:W-:Y:S01]  /*1170*/  @!P0 IMAD.IADD R19, R19, 0x1, -R12 ;  /* 0x0000000113138824 */ /* 0x000fe200078e0a0c */
[----:B------:R-:W-:-:S03]  /*1180*/  ISETP.GE.AND P0, PT, R8, RZ, PT ;  /* 0x000000ff0800720c */ /* 0x000fc60003f06270 */
[----:B------:R-:W-:-:S05]  /*1190*/  IMAD.MOV.U32 R12, RZ, RZ, R19 ;  /* 0x000000ffff0c7224 */ /* 0x000fca00078e0013 */
[----:B------:R-:W-:-:S04]  /*11a0*/  @!P4 IADD3 R12, PT, PT, -R12, RZ, RZ ;  /* 0x000000ff0c0cc210 */ /* 0x000fc80007ffe1ff */
[----:B------:R-:W-:-:S04]  /*11b0*/  SEL R12, R15, R12, !P3 ;  /* 0x0000000c0f0c7207 */ /* 0x000fc80005800000 */
[----:B------:R-:W-:-:S13]  /*11c0*/  ISETP.EQ.OR P0, PT, R12, RZ, !P0 ;  /* 0x000000ff0c00720c */ /* 0x000fda0004702670 */
        /* <DEDUP_REMOVED lines=8> */
.L_x_68:
[----:B------:R-:W-:Y:S05]  /*1250*/  BSYNC.RECONVERGENT B0 ;  /* 0x0000000000007941 */ /* 0x000fea0003800200 */
.L_x_67:
        /* <DEDUP_REMOVED lines=44> */
[----:B------:R-:W-:-:S13]  /*1520*/  ISETP.EQ.OR P0, PT, R12, -0x1, P0 ;  /* 0xffffffff0c00780c */ /* 0x000fda0000702670 */
        /* <DEDUP_REMOVED lines=8> */
.L_x_70:
[----:B------:R-:W-:Y:S05]  /*15b0*/  BSYNC.RECONVERGENT B0 ;  /* 0x0000000000007941 */ /* 0x000fea0003800200 */
.L_x_69:
        /* <DEDUP_REMOVED lines=49> */
[----:B------:R-:W-:Y:S02]  /*18d0*/  VIADD R6, R6, 0x1 ;  /* 0x0000000106067836 */ /* 0x000fe40000000000 */
[----:B--2---:R-:W-:Y:S01]  /*18e0*/  IMAD.IADD R7, R7, 0x1, R12 ;  /* 0x0000000107077824 */ /* 0x004fe200078e020c */
[----:B---3--:R-:W-:Y:S01]  /*18f0*/  IADD3 R9, PT, PT, R9, R14, RZ ;  /* 0x0000000e09097210 */ /* 0x008fe20007ffe0ff */
[----:B----4-:R-:W-:-:S07]  /*1900*/  IMAD.IADD R11, R11, 0x1, R18 ;  /* 0x000000010b0b7824 */ /* 0x010fce00078e0212 */
.L_x_72:
[----:B------:R-:W-:Y:S05]  /*1910*/  BSYNC.RECONVERGENT B0 ;  /* 0x0000000000007941 */ /* 0x000fea0003800200 */
.L_x_71:
        /* <DEDUP_REMOVED lines=9> */
[----:B0-----:R-:W-:Y:S02]  /*19b0*/  HFMA2 R14, -RZ, RZ, 0, 0 ;  /* 0x00000000ff0e7431 */ /* 0x001fe400000001ff */
        /* <DEDUP_REMOVED lines=31> */
[----:B------:R-:W-:-:S04]  /*1bb0*/  SEL R12, R15, R12, !P0 ;  /* 0x0000000c0f0c7207 */ /* 0x000fc80004000000 */
[----:B------:R-:W-:-:S04]  /*1bc0*/  IADD3 R15, PT, PT, R12, 0x3, RZ ;  /* 0x000000030c0f7810 */ /* 0x000fc80007ffe0ff */
[----:B------:R-:W-:-:S04]  /*1bd0*/  ISETP.GE.AND P0, PT, R15, R8, PT ;  /* 0x000000080f00720c */ /* 0x000fc80003f06270 */
[----:B------:R-:W-:-:S13]  /*1be0*/  ISETP.EQ.OR P0, PT, R12, -0x3, P0 ;  /* 0xfffffffd0c00780c */ /* 0x000fda0000702670 */
        /* <DEDUP_REMOVED lines=8> */
.L_x_74:
[----:B------:R-:W-:Y:S05]  /*1c70*/  BSYNC.RECONVERGENT B0 ;  /* 0x0000000000007941 */ /* 0x000fea0003800200 */
.L_x_73:
        /* <DEDUP_REMOVED lines=24> */
[----:B------:R-:W-:Y:S02]  /*1e00*/  @P1 IADD3 R14, PT, PT, R14, 0x1, RZ ;  /* 0x000000010e0e1810 */ /* 0x000fe40007ffe0ff */
[----:B------:R-:W-:-:S04]  /*1e10*/  ISETP.NE.AND P1, PT, R8, RZ, PT ;  /* 0x000000ff0800720c */ /* 0x000fc80003f25270 */
        /* <DEDUP_REMOVED lines=27> */
.L_x_76:
[----:B------:R-:W-:Y:S05]  /*1fd0*/  BSYNC.RECONVERGENT B0 ;  /* 0x0000000000007941 */ /* 0x000fea0003800200 */
.L_x_75:
[----:B------:R-:W-:Y:S01]  /*1fe0*/  IADD3 R13, PT, PT, R13, UR8, RZ ;  /* 0x000000080d0d7c10 */ /* 0x000fe2000fffe0ff */
[----:B------:R-:W-:Y:S01]  /*1ff0*/  VIADD R10, R10, -UR8 ;  /* 0x800000080a0a7c36 */ /* 0x000fe20008000000 */
[----:B------:R-:W-:Y:S06]  /*2000*/  @P2 BRA `(.L_x_77) ;  /* 0xffffffe000542947 */ /* 0x000fec000383ffff */
[-C--:B------:R-:W-:Y:S02]  /*2010*/  IABS R4, R6.reuse ;  /* 0x0000000600047213 */ /* 0x080fe40000000000 */
[----:B------:R-:W-:Y:S02]  /*2020*/  IABS R12, R7 ;  /* 0x00000007000c7213 */ /* 0x000fe40000000000 */
[----:B------:R-:W0:Y:S01]  /*2030*/  I2F.RP R5, R4 ;  /* 0x0000000400057306 */ /* 0x000e220000209400 */
[-C--:B----4-:R-:W-:Y:S02]  /*2040*/  IABS R8, R6.reuse ;  /* 0x0000000600087213 */ /* 0x090fe40000000000 */
[----:B------:R-:W-:Y:S02]  /*2050*/  IABS R14, R11 ;  /* 0x0000000b000e7213 */ /* 0x000fe40000000000 */
[-C--:B------:R-:W-:Y:S01]  /*2060*/  LOP3.LUT R7, R7, R6.reuse, RZ, 0x3c, !PT ;  /* 0x0000000607077212 */ /* 0x080fe200078e3cff */
[----:B------:R-:W-:Y:S01]  /*2070*/  IMAD.MOV R15, RZ, RZ, -R8 ;  /* 0x000000ffff0f7224 */ /* 0x000fe200078e0a08 */
[----:B------:R-:W-:-:S02]  /*2080*/  LOP3.LUT R11, R11, R6, RZ, 0x3c, !PT ;  /* 0x000000060b0b7212 */ /* 0x000fc400078e3cff */
[----:B------:R-:W-:Y:S01]  /*2090*/  ISETP.GE.AND P4, PT, R7, RZ, PT ;  /* 0x000000ff0700720c */ /* 0x000fe20003f86270 */
[----:B0-----:R-:W0:Y:S02]  /*20a0*/  MUFU.RCP R5, R5 ;  /* 0x0000000500057308 */ /* 0x001e240000001000 */
[----:B0-----:R-:W-:-:S06]  /*20b0*/  VIADD R2, R5, 0xffffffe ;  /* 0x0ffffffe05027836 */ /* 0x001fcc0000000000 */
[----:B------:R0:W1:Y:S02]  /*20c0*/  F2I.FTZ.U32.TRUNC.NTZ R3, R2 ;  /* 0x0000000200037305 */ /* 0x000064000021f000 */
[----:B0-----:R-:W-:Y:S02]  /*20d0*/  HFMA2 R2, -RZ, RZ, 0, 0 ;  /* 0x00000000ff027431 */ /* 0x001fe400000001ff */
[----:B-1----:R-:W-:-:S04]  /*20e0*/  IMAD.MOV R13, RZ, RZ, -R3 ;  /* 0x000000ffff0d7224 */ /* 0x002fc800078e0a03 */
[----:B------:R-:W-:-:S04]  /*20f0*/  IMAD R13, R13, R4, RZ ;  /* 0x000000040d0d7224 */ /* 0x000fc800078e02ff */
[----:B------:R-:W-:Y:S01]  /*2100*/  IMAD.HI.U32 R3, R3, R13, R2 ;  /* 0x0000000d03037227 */ /* 0x000fe200078e0002 */
[----:B------:R-:W-:Y:S02]  /*2110*/  IABS R2, R9 ;  /* 0x0000000900027213 */ /* 0x000fe40000000000 */
[----:B------:R-:W-:-:S03]  /*2120*/  LOP3.LUT R9, R9, R6, RZ, 0x3c, !PT ;  /* 0x0000000609097212 */ /* 0x000fc600078e3cff */
[----:B------:R-:W-:-:S04]  /*2130*/  IMAD.HI.U32 R5, R3, R12, RZ ;  /* 0x0000000c03057227 */ /* 0x000fc800078e00ff */
[----:B------:R-:W-:-:S04]  /*2140*/  IMAD.HI.U32 R8, R3, R2, RZ ;  /* 0x0000000203087227 */ /* 0x000fc800078e00ff */
[----:B------:R-:W-:-:S04]  /*2150*/  IMAD.HI.U32 R10, R3, R14, RZ ;  /* 0x0000000e030a7227 */ /* 0x000fc800078e00ff */
[-C--:B------:R-:W-:Y:S02]  /*2160*/  IMAD R3, R5, R15.reuse, R12 ;  /* 0x0000000f05037224 */ /* 0x080fe400078e020c */
[-C--:B------:R-:W-:Y:S02]  /*2170*/  IMAD R13, R8, R15.reuse, R2 ;  /* 0x0000000f080d7224 */ /* 0x080fe400078e0202 */
[----:B------:R-:W-:Y:S01]  /*2180*/  IMAD R15, R10, R15, R14 ;  /* 0x0000000f0a0f7224 */ /* 0x000fe200078e020e */
[C---:B------:R-:W-:Y:S02]  /*2190*/  ISETP.GT.U32.AND P5, PT, R4.reuse, R3, PT ;  /* 0x000000030400720c */ /* 0x040fe40003fa4070 */
[C---:B------:R-:W-:Y:S02]  /*21a0*/  ISETP.GT.U32.AND P6, PT, R4.reuse, R13, PT ;  /* 0x0000000d0400720c */ /* 0x040fe40003fc4070 */
[----:B------:R-:W-:-:S09]  /*21b0*/  ISETP.GT.U32.AND P0, PT, R4, R15, PT ;  /* 0x0000000f0400720c */ /* 0x000fd20003f04070 */
[--C-:B------:R-:W-:Y:S02]  /*21c0*/  @!P5 IMAD.IADD R3, R3, 0x1, -R4.reuse ;  /* 0x000000010303d824 */ /* 0x100fe400078e0a04 */
[----:B------:R-:W-:Y:S02]  /*21d0*/  @!P6 IMAD.IADD R13, R13, 0x1, -R4 ;  /* 0x000000010d0de824 */ /* 0x000fe400078e0a04 */
[-C--:B------:R-:W-:Y:S01]  /*21e0*/  @!P0 IADD3 R15, PT, PT, R15, -R4.reuse, RZ ;  /* 0x800000040f0f8210 */ /* 0x080fe20007ffe0ff */
[----:B------:R-:W-:Y:S01]  /*21f0*/  @!P6 VIADD R8, R8, 0x1 ;  /* 0x000000010808e836 */ /* 0x000fe20000000000 */
[-C--:B------:R-:W-:Y:S01]  /*2200*/  ISETP.GE.U32.AND P1, PT, R3, R4.reuse, PT ;  /* 0x000000040300720c */ /* 0x080fe20003f26070 */
[----:B------:R-:W-:Y:S01]  /*2210*/  @!P5 VIADD R5, R5, 0x1 ;  /* 0x000000010505d836 */ /* 0x000fe20000000000 */
[----:B------:R-:W0:Y:S01]  /*2220*/  LDC.64 R2, c[0x0][0x388] ;  /* 0x0000e200ff027b82 */ /* 0x000e220000000a00 */
[-C--:B------:R-:W-:Y:S01]  /*2230*/  ISETP.GE.U32.AND P2, PT, R13, R4.reuse, PT ;  /* 0x000000040d00720c */ /* 0x080fe20003f46070 */
[----:B------:R-:W-:Y:S01]  /*2240*/  @!P0 VIADD R10, R10, 0x1 ;  /* 0x000000010a0a8836 */ /* 0x000fe20000000000 */
[----:B------:R-:W-:-:S02]  /*2250*/  ISETP.GE.U32.AND P3, PT, R15, R4, PT ;  /* 0x000000040f00720c */ /* 0x000fc40003f66070 */
[----:B------:R-:W-:Y:S02]  /*2260*/  ISETP.GE.AND P6, PT, R11, RZ, PT ;  /* 0x000000ff0b00720c */ /* 0x000fe40003fc6270 */
[----:B------:R-:W-:Y:S02]  /*2270*/  ISETP.GE.AND P5, PT, R9, RZ, PT ;  /* 0x000000ff0900720c */ /* 0x000fe40003fa6270 */
[----:B------:R-:W-:Y:S02]  /*2280*/  ISETP.NE.AND P0, PT, R6, RZ, PT ;  /* 0x000000ff0600720c */ /* 0x000fe40003f05270 */
[----:B------:R-:W-:Y:S02]  /*2290*/  @P1 IADD3 R5, PT, PT, R5, 0x1, RZ ;  /* 0x0000000105051810 */ /* 0x000fe40007ffe0ff */
[----:B------:R-:W-:Y:S01]  /*22a0*/  LOP3.LUT R6, RZ, R6, RZ, 0x33, !PT ;  /* 0x00000006ff067212 */ /* 0x000fe200078e33ff */
[----:B------:R-:W-:Y:S02]  /*22b0*/  @P2 VIADD R8, R8, 0x1 ;  /* 0x0000000108082836 */ /* 0x000fe40000000000 */
[----:B------:R-:W-:-:S02]  /*22c0*/  @P3 VIADD R10, R10, 0x1 ;  /* 0x000000010a0a3836 */ /* 0x000fc40000000000 */
[----:B------:R-:W-:Y:S02]  /*22d0*/  @!P4 IMAD.MOV R5, RZ, RZ, -R5 ;  /* 0x000000ffff05c224 */ /* 0x000fe400078e0a05 */
[----:B------:R-:W-:Y:S01]  /*22e0*/  @!P6 IMAD.MOV R10, RZ, RZ, -R10 ;  /* 0x000000ffff0ae224 */ /* 0x000fe200078e0a0a */
[----:B------:R-:W-:Y:S02]  /*22f0*/  @!P5 IADD3 R8, PT, PT, -R8, RZ, RZ ;  /* 0x000000ff0808d210 */ /* 0x000fe40007ffe1ff */
[----:B------:R-:W-:Y:S01]  /*2300*/  SEL R5, R6, R5, !P0 ;  /* 0x0000000506057207 */ /* 0x000fe20004000000 */
[----:B0-----:R-:W-:Y:S01]  /*2310*/  IMAD.WIDE R2, R0, 0x3, R2 ;  /* 0x0000000300027825 */ /* 0x001fe200078e0202 */
[C---:B------:R-:W-:Y:S02]  /*2320*/  SEL R7, R6.reuse, R8, !P0 ;  /* 0x0000000806077207 */ /* 0x040fe40004000000 */
[----:B------:R-:W-:Y:S01]  /*2330*/  SEL R9, R6, R10, !P0 ;  /* 0x0000000a06097207 */ /* 0x000fe20004000000 */
[----:B------:R-:W-:Y:S01]  /*2340*/  VIADD R0, R0, 0x3000 ;  /* 0x0000300000007836 */ /* 0x000fe20000000000 */
[----:B------:R3:W-:Y:S04]  /*2350*/  STG.E.U8 desc[UR6][R2.64], R5 ;  /* 0x0000000502007986 */ /* 0x0007e8000c101106 */
[----:B------:R3:W-:Y:S01]  /*2360*/  STG.E.U8 desc[UR6][R2.64+0x1], R7 ;  /* 0x0000010702007986 */ /* 0x0007e2000c101106 */
[----:B------:R-:W-:-:S03]  /*2370*/  ISETP.GE.AND P0, PT, R0, UR4, PT ;  /* 0x0000000400007c0c */ /* 0x000fc6000bf06270 */
[----:B------:R3:W-:Y:S10]  /*2380*/  STG.E.U8 desc[UR6][R2.64+0x2], R9 ;  /* 0x0000020902007986 */ /* 0x0007f4000c101106 */
[----:B------:R-:W-:Y:S05]  /*2390*/  @!P0 BRA `(.L_x_78) ;  /* 0xffffffdc00488947 */ /* 0x000fea000383ffff */
[----:B------:R-:W-:Y:S05]  /*23a0*/  EXIT ;  /* 0x000000000000794d */ /* 0x000fea0003800000 */
.L_x_79:
        /* <DEDUP_REMOVED lines=13> */
.L_x_116:


//--------------------- .text._Z22imageFilterKernelPartAP6uchar3S0_ii --------------------------
	.section	.text._Z22imageFilterKernelPartAP6uchar3S0_ii,"ax",@progbits
	.align	128
        .global         _Z22imageFilterKernelPartAP6uchar3S0_ii
        .type           _Z22imageFilterKernelPartAP6uchar3S0_ii,@function
        .size           _Z22imageFilterKernelPartAP6uchar3S0_ii,(.L_x_114 - _Z22imageFilterKernelPartAP6uchar3S0_ii)
        .other          _Z22imageFilterKernelPartAP6uchar3S0_ii,@"STO_CUDA_ENTRY STV_DEFAULT"
_Z22imageFilterKernelPartAP6uchar3S0_ii:
.text._Z22imageFilterKernelPartAP6uchar3S0_ii:
[----:B------:R-:W-:Y:S01]  /*0000*/  LDC R1, c[0x0][0x37c] ;  /* 0x0000df00ff017b82 */ /* 0x000fe20000000800 */
[----:B------:R-:W0:Y:S01]  /*0010*/  LDCU.64 UR6, c[0x0][0x390] ;  /* 0x00007200ff0677ac */ /* 0x000e220008000a00 */
[----:B------:R-:W-:Y:S02]  /*0020*/  IMAD.MOV.U32 R3, RZ, RZ, 0x38aaaaab ;  /* 0x38aaaaabff037424 */ /* 0x000fe400078e00ff */
[----:B------:R-:W-:-:S04]  /*0030*/  IMAD.MOV.U32 R2, RZ, RZ, 0x46400000 ;  /* 0x46400000ff027424 */ /* 0x000fc800078e00ff */
[----:B------:R-:W-:-:S04]  /*0040*/  FFMA R2, R3, -R2, 1 ;  /* 0x3f80000003027423 */ /* 0x000fc80000000802 */
[----:B------:R-:W-:Y:S01]  /*0050*/  FFMA R3, R2, R3, 8.1380210758652538061e-05 ;  /* 0x38aaaaab02037423 */ /* 0x000fe20000000003 */
[----:B0-----:R-:W-:-:S06]  /*0060*/  UIMAD UR6, UR7, UR6, URZ ;  /* 0x00000006070672a4 */ /* 0x001fcc000f8e02ff */
[----:B------:R-:W-:-:S04]  /*0070*/  I2FP.F32.S32 R0, UR6 ;  /* 0x0000000600007c45 */ /* 0x000fc80008201400 */
[----:B------:R-:W0:Y:S01]  /*0080*/  FCHK P0, R0, 12288 ;  /* 0x4640000000007902 */ /* 0x000e220000000000 */
[----:B------:R-:W-:-:S04]  /*0090*/  FFMA R2, R0, R3, RZ ;  /* 0x0000000300027223 */ /* 0x000fc800000000ff */
[----:B------:R-:W-:-:S04]  /*00a0*/  FFMA R4, R2, -12288, R0 ;  /* 0xc640000002047823 */ /* 0x000fc80000000000 */
[----:B------:R-:W-:Y:S01]  /*00b0*/  FFMA R2, R3, R4, R2 ;  /* 0x0000000403027223 */ /* 0x000fe20000000002 */
[----:B0-----:R-:W-:Y:S06]  /*00c0*/  @!P0 BRA `(.L_x_80) ;  /* 0x00000000000c8947 */ /* 0x001fec0003800000 */
[----:B------:R-:W-:-:S07]  /*00d0*/  MOV R2, 0xf0 ;  /* 0x000000f000027802 */ /* 0x000fce0000000f00 */
[----:B------:R-:W-:Y:S05]  /*00e0*/  CALL.REL.NOINC `($__internal_1_$__cuda_sm3x_div_rn_noftz_f32_slowpath) ;  /* 0x0000002000ec7944 */ /* 0x000fea0003c00000 */
[----:B------:R-:W-:-:S07]  /*00f0*/  IMAD.MOV.U32 R2, RZ, RZ, R4 ;  /* 0x000000ffff027224 */ /* 0x000fce00078e0004 */
.L_x_80:
[----:B------:R-:W-:-:S04]  /*0100*/  UIMAD.WIDE UR4, UR6, 0x2aaaaaab, URZ ;  /* 0x2aaaaaab060478a5 */ /* 0x000fc8000f8e02ff */
[----:B------:R-:W-:-:S04]  /*0110*/  USHF.R.U32.HI UR4, URZ, 0x1f, UR5 ;  /* 0x0000001fff047899 */ /* 0x000fc80008011605 */
[----:B------:R-:W-:-:S04]  /*0120*/  ULEA.HI.SX32 UR4, UR5, UR4, 0x15 ;  /* 0x0000000405047291 */ /* 0x000fc8000f8faaff */
[----:B------:R-:W-:Y:S02]  /*0130*/  UIADD3 UR5, UPT, UPT, UR4, 0x1, URZ ;  /* 0x0000000104057890 */ /* 0x000fe4000fffe0ff */
[----:B------:R-:W-:-:S04]  /*0140*/  I2FP.F32.S32 R3, UR4 ;  /* 0x0000000400037c45 */ /* 0x000fc80008201400 */
[----:B------:R-:W-:Y:S01]  /*0150*/  FSETP.GT.AND P0, PT, R2, R3, PT ;  /* 0x000000030200720b */ /* 0x000fe20003f04000 */
[----:B------:R-:W-:-:S12]  /*0160*/  IMAD.U32 R14, RZ, RZ, UR5 ;  /* 0x00000005ff0e7e24 */ /* 0x000fd8000f8e00ff */
[----:B------:R-:W-:-:S05]  /*0170*/  @!P0 IMAD R14, RZ, RZ, UR4 ;  /* 0x00000004ff0e8e24 */ /* 0x000fca000f8e02ff */
[----:B------:R-:W-:-:S13]  /*0180*/  ISETP.GE.AND P0, PT, R14, 0x1, PT ;  /* 0x000000010e00780c */ /* 0x000fda0003f06270 */
[----:B------:R-:W-:Y:S05]  /*0190*/  @!P0 EXIT ;  /* 0x000000000000894d */ /* 0x000fea0003800000 */
[----:B------:R-:W0:Y:S01]  /*01a0*/  S2R R3, SR_TID.X ;  /* 0x0000000000037919 */ /* 0x000e220000002100 */
[----:B------:R-:W0:Y:S01]  /*01b0*/  S2UR UR4, SR_CTAID.X ;  /* 0x00000000000479c3 */ /* 0x000e220000002500 */
[----:B------:R-:W1:Y:S07]  /*01c0*/  LDCU.64 UR8, c[0x0][0x358] ;  /* 0x00006b00ff0877ac */ /* 0x000e6e0008000a00 */
[----:B------:R-:W0:Y:S02]  /*01d0*/  LDC R0, c[0x0][0x360] ;  /* 0x0000d800ff007b82 */ /* 0x000e240000000800 */
[----:B0-----:R-:W-:Y:S01]  /*01e0*/  IMAD R3, R0, UR4, R3 ;  /* 0x0000000400037c24 */ /* 0x001fe2000f8e0203 */
[----:B------:R-:W-:-:S03]  /*01f0*/  UMOV UR4, URZ ;  /* 0x000000ff00047c82 */ /* 0x000fc60008000000 */
[----:B-1----:R-:W-:-:S07]  /*0200*/  IMAD R12, R14, R3, RZ ;  /* 0x000000030e0c7224 */ /* 0x002fce00078e02ff */
.L_x_103:
[----:B------:R-:W-:Y:S01]  /*0210*/  ISETP.GE.AND P0, PT, R12, UR6, PT ;  /* 0x000000060c007c0c */ /* 0x000fe2000bf06270 */
[----:B------:R-:W-:Y:S01]  /*0220*/  UIADD3 UR4, UPT, UPT, UR4, 0x1, URZ ;  /* 0x0000000104047890 */ /* 0x000fe2000fffe0ff */
[----:B------:R-:W-:Y:S01]  /*0230*/  BSSY.RECONVERGENT B0, `(.L_x_81) ;  /* 0x0000222000007945 */ /* 0x000fe20003800200 */
[----:B------:R-:W0:Y:S01]  /*0240*/  LDCU UR7, c[0x0][0x390] ;  /* 0x00007200ff0777ac */ /* 0x000e220008000800 */
[----:B------:R-:W1:Y:S03]  /*0250*/  LDCU UR5, c[0x0][0x394] ;  /* 0x00007280ff0577ac */ /* 0x000e660008000800 */
[----:B------:R-:W-:-:S06]  /*0260*/  ISETP.NE.AND P1, PT, R14, UR4, PT ;  /* 0x000000040e007c0c */ /* 0x000fcc000bf25270 */
[----:B--23--:R-:W-:Y:S07]  /*0270*/  @P0 BRA `(.L_x_82) ;  /* 0x0000002000740947 */ /* 0x00cfee0003800000 */
[----:B------:R-:W2:Y:S01]  /*0280*/  LDC R7, c[0x0][0x390] ;  /* 0x0000e400ff077b82 */ /* 0x000ea20000000800 */
[----:B------:R-:W-:Y:S02]  /*0290*/  HFMA2 R20, -RZ, RZ, 0, 0 ;  /* 0x00000000ff147431 */ /* 0x000fe400000001ff */
[----:B------:R-:W-:Y:S01]  /*02a0*/  IMAD.MOV.U32 R13, RZ, RZ, RZ ;  /* 0x000000ffff0d7224 */ /* 0x000fe200078e00ff */
[----:B------:R-:W-:Y:S01]  /*02b0*/  CS2R R10, SRZ ;  /* 0x00000000000a7805 */ /* 0x000fe2000001ff00 */
[----:B------:R-:W-:-:S03]  /*02c0*/  IMAD.MOV.U32 R0, RZ, RZ, RZ ;  /* 0x000000ffff007224 */ /* 0x000fc600078e00ff */
[----:B------:R-:W3:Y:S08]  /*02d0*/  LDC R15, c[0x0][0x390] ;  /* 0x0000e400ff0f7b82 */ /* 0x000ef00000000800 */
[----:B------:R-:W4:Y:S01]  /*02e0*/  LDC.64 R4, c[0x0][0x380] ;  /* 0x0000e000ff047b82 */ /* 0x000f220000000a00 */
[----:B--2---:R-:W-:Y:S02]  /*02f0*/  IMAD.MOV R3, RZ, RZ, -R7 ;  /* 0x000000ffff037224 */ /* 0x004fe400078e0a07 */
[----:B------:R-:W-:-:S02]  /*0300*/  IMAD R16, R7, 0x4, -R12 ;  /* 0x0000000407107824 */ /* 0x000fc400078e0a0c */
[----:B------:R-:W-:-:S07]  /*0310*/  IMAD R18, R3, 0x4, R12 ;  /* 0x0000000403127824 */ /* 0x000fce00078e020c */
.L_x_102:
[----:B------:R-:W-:Y:S01]  /*0320*/  ISETP.NE.AND P2, PT, R16, RZ, PT ;  /* 0x000000ff1000720c */ /* 0x000fe20003f45270 */
[----:B------:R-:W-:Y:S01]  /*0330*/  BSSY.RECONVERGENT B1, `(.L_x_83) ;  /* 0x000006a000017945 */ /* 0x000fe20003800200 */
[----:B------:R-:W-:Y:S01]  /*0340*/  IADD3 R20, PT, PT, R20, 0x1, RZ ;  /* 0x0000000114147810 */ /* 0x000fe20007ffe0ff */
[----:B----4-:R-:W-:-:S03]  /*0350*/  IMAD.WIDE R2, R18, 0x3, R4 ;  /* 0x0000000312027825 */ /* 0x010fc600078e0204 */
[----:B------:R-:W-:-:S07]  /*0360*/  ISETP.NE.AND P3, PT, R20, 0x9, PT ;  /* 0x000000091400780c */ /* 0x000fce0003f65270 */
[----:B------:R-:W-:Y:S06]  /*0370*/  @!P2 BRA `(.L_x_84) ;  /* 0x000000040094a947 */ /* 0x000fec0003800000 */
[-C--:B---3--:R-:W-:Y:S01]  /*0380*/  IABS R17, R15.reuse ;  /* 0x0000000f00117213 */ /* 0x088fe20000000000 */
[----:B------:R-:W-:Y:S01]  /*0390*/  BSSY.RECONVERGENT B2, `(.L_x_85) ;  /* 0x000004c000027945 */ /* 0x000fe20003800200 */
[----:B------:R-:W-:Y:S02]  /*03a0*/  IABS R19, R15 ;  /* 0x0000000f00137213 */ /* 0x000fe40000000000 */
[----:B------:R-:W2:Y:S01]  /*03b0*/  I2F.RP R21, R17 ;  /* 0x0000001100157306 */ /* 0x000ea20000209400 */
[----:B------:R-:W-:-:S07]  /*03c0*/  IABS R23, R18 ;  /* 0x0000001200177213 */ /* 0x000fce0000000000 */
[----:B------:R-:W3:Y:S08]  /*03d0*/  I2F.RP R22, R19 ;  /* 0x0000001300167306 */ /* 0x000ef00000209400 */
[----:B--2---:R-:W2:Y:S08]  /*03e0*/  MUFU.RCP R21, R21 ;  /* 0x0000001500157308 */ /* 0x004eb00000001000 */
[----:B---3--:R-:W3:Y:S01]  /*03f0*/  MUFU.RCP R22, R22 ;  /* 0x0000001600167308 */ /* 0x008ee20000001000 */
[----:B--2---:R-:W-:-:S07]  /*0400*/  VIADD R6, R21, 0xffffffe ;  /* 0x0ffffffe15067836 */ /* 0x004fce0000000000 */
[----:B------:R2:W4:Y:S01]  /*0410*/  F2I.FTZ.U32.TRUNC.NTZ R7, R6 ;  /* 0x0000000600077305 */ /* 0x000522000021f000 */
[----:B---3--:R-:W-:Y:S01]  /*0420*/  VIADD R8, R22, 0xffffffe ;  /* 0x0ffffffe16087836 */ /* 0x008fe20000000000 */
[----:B------:R-:W-:-:S06]  /*0430*/  IABS R22, R18 ;  /* 0x0000001200167213 */ /* 0x000fcc0000000000 */
[----:B------:R3:W5:Y:S01]  /*0440*/  F2I.FTZ.U32.TRUNC.NTZ R9, R8 ;  /* 0x0000000800097305 */ /* 0x000762000021f000 */
[----:B--2---:R-:W-:Y:S02]  /*0450*/  IMAD.MOV.U32 R6, RZ, RZ, RZ ;  /* 0x000000ffff067224 */ /* 0x004fe400078e00ff */
[----:B----4-:R-:W-:Y:S01]  /*0460*/  IMAD.MOV R24, RZ, RZ, -R7 ;  /* 0x000000ffff187224 */ /* 0x010fe200078e0a07 */
[----:B---3--:R-:W-:-:S03]  /*0470*/  MOV R8, RZ ;  /* 0x000000ff00087202 */ /* 0x008fc60000000f00 */
[----:B------:R-:W-:Y:S02]  /*0480*/  IMAD R21, R24, R17, RZ ;  /* 0x0000001118157224 */ /* 0x000fe400078e02ff */
[----:B-----5:R-:W-:Y:S02]  /*0490*/  IMAD.MOV R26, RZ, RZ, -R9 ;  /* 0x000000ffff1a7224 */ /* 0x020fe400078e0a09 */
[----:B------:R-:W-:-:S04]  /*04a0*/  IMAD.HI.U32 R7, R7, R21, R6 ;  /* 0x0000001507077227 */ /* 0x000fc800078e0006 */
[----:B------:R-:W-:Y:S02]  /*04b0*/  IMAD R21, R26, R19, RZ ;  /* 0x000000131a157224 */ /* 0x000fe400078e02ff */
[----:B------:R-:W-:-:S04]  /*04c0*/  IMAD.HI.U32 R6, R7, R22, RZ ;  /* 0x0000001607067227 */ /* 0x000fc800078e00ff */
[----:B------:R-:W-:-:S04]  /*04d0*/  IMAD.HI.U32 R8, R9, R21, R8 ;  /* 0x0000001509087227 */ /* 0x000fc800078e0008 */
[----:B------:R-:W-:Y:S02]  /*04e0*/  IMAD.MOV.U32 R21, RZ, RZ, R23 ;  /* 0x000000ffff157224 */ /* 0x000fe400078e0017 */
[----:B------:R-:W-:Y:S02]  /*04f0*/  IMAD.MOV R9, RZ, RZ, -R6 ;  /* 0x000000ffff097224 */ /* 0x000fe400078e0a06 */
[----:B------:R-:W-:-:S04]  /*0500*/  IMAD.HI.U32 R23, R8, R21, RZ ;  /* 0x0000001508177227 */ /* 0x000fc800078e00ff */
[----:B------:R-:W-:Y:S01]  /*0510*/  IMAD R22, R17, R9, R22 ;  /* 0x0000000911167224 */ /* 0x000fe200078e0216 */
[----:B------:R-:W-:Y:S01]  /*0520*/  LOP3.LUT R9, R18, R15, RZ, 0x3c, !PT ;  /* 0x0000000f12097212 */ /* 0x000fe200078e3cff */
[----:B------:R-:W-:-:S03]  /*0530*/  IMAD.MOV R24, RZ, RZ, -R23 ;  /* 0x000000ffff187224 */ /* 0x000fc600078e0a17 */
[----:B------:R-:W-:Y:S01]  /*0540*/  ISETP.GT.U32.AND P5, PT, R17, R22, PT ;  /* 0x000000161100720c */ /* 0x000fe20003fa4070 */
[----:B------:R-:W-:Y:S01]  /*0550*/  IMAD R24, R19, R24, R21 ;  /* 0x0000001813187224 */ /* 0x000fe200078e0215 */
[----:B------:R-:W-:-:S04]  /*0560*/  LOP3.LUT R21, R18, R15, RZ, 0x3c, !PT ;  /* 0x0000000f12157212 */ /* 0x000fc800078e3cff */
[----:B------:R-:W-:-:S07]  /*0570*/  ISETP.GT.U32.AND P0, PT, R19, R24, PT ;  /* 0x000000181300720c */ /* 0x000fce0003f04070 */
[----:B------:R-:W-:Y:S01]  /*0580*/  @!P5 IMAD.IADD R22, R22, 0x1, -R17 ;  /* 0x000000011616d824 */ /* 0x000fe200078e0a11 */
[----:B------:R-:W-:Y:S02]  /*0590*/  @!P5 IADD3 R6, PT, PT, R6, 0x1, RZ ;  /* 0x000000010606d810 */ /* 0x000fe40007ffe0ff */
[----:B------:R-:W-:Y:S02]  /*05a0*/  ISETP.GE.AND P5, PT, R9, RZ, PT ;  /* 0x000000ff0900720c */ /* 0x000fe40003fa6270 */
[----:B------:R-:W-:Y:S01]  /*05b0*/  ISETP.GE.U32.AND P6, PT, R22, R17, PT ;  /* 0x000000111600720c */ /* 0x000fe20003fc6070 */
[----:B------:R-:W-:Y:S01]  /*05c0*/  @!P0 IMAD.IADD R24, R24, 0x1, -R19 ;  /* 0x0000000118188824 */ /* 0x000fe200078e0a13 */
[----:B------:R-:W-:Y:S01]  /*05d0*/  LOP3.LUT R9, RZ, R15, RZ, 0x33, !PT ;  /* 0x0000000fff097212 */ /* 0x000fe200078e33ff */
[----:B------:R-:W-:Y:S01]  /*05e0*/  @!P0 VIADD R23, R23, 0x1 ;  /* 0x0000000117178836 */ /* 0x000fe20000000000 */
[----:B------:R-:W-:Y:S02]  /*05f0*/  ISETP.NE.AND P0, PT, R15, RZ, PT ;  /* 0x000000ff0f00720c */ /* 0x000fe40003f05270 */
[----:B------:R-:W-:-:S07]  /*0600*/  ISETP.GE.U32.AND P4, PT, R24, R19, PT ;  /* 0x000000131800720c */ /* 0x000fce0003f86070 */
[----:B------:R-:W-:Y:S01]  /*0610*/  @P6 VIADD R6, R6, 0x1 ;  /* 0x0000000106066836 */ /* 0x000fe20000000000 */
[----:B------:R-:W-:-:S03]  /*0620*/  ISETP.GE.AND P6, PT, R21, RZ, PT ;  /* 0x000000ff1500720c */ /* 0x000fc60003fc6270 */
[----:B------:R-:W-:Y:S01]  /*0630*/  IMAD.MOV.U32 R22, RZ, RZ, R6 ;  /* 0x000000ffff167224 */ /* 0x000fe200078e0006 */
[----:B------:R-:W-:Y:S01]  /*0640*/  LOP3.LUT R6, RZ, R15, RZ, 0x33, !PT ;  /* 0x0000000fff067212 */ /* 0x000fe200078e33ff */
[----:B------:R-:W-:Y:S01]  /*0650*/  @P4 VIADD R23, R23, 0x1 ;  /* 0x0000000117174836 */ /* 0x000fe20000000000 */
[----:B------:R-:W-:Y:S02]  /*0660*/  ISETP.NE.AND P4, PT, R15, RZ, PT ;  /* 0x000000ff0f00720c */ /* 0x000fe40003f85270 */
[----:B------:R-:W-:Y:S01]  /*0670*/  @!P5 IADD3 R22, PT, PT, -R22, RZ, RZ ;  /* 0x000000ff1616d210 */ /* 0x000fe20007ffe1ff */
[----:B------:R-:W-:-:S03]  /*0680*/  IMAD.MOV.U32 R21, RZ, RZ, R23 ;  /* 0x000000ffff157224 */ /* 0x000fc600078e0017 */
[----:B------:R-:W-:Y:S01]  /*0690*/  SEL R22, R9, R22, !P0 ;  /* 0x0000001609167207 */ /* 0x000fe20004000000 */
[----:B------:R-:W-:-:S03]  /*06a0*/  @!P6 IMAD.MOV R21, RZ, RZ, -R21 ;  /* 0x000000ffff15e224 */ /* 0x000fc600078e0a15 */
[----:B-1----:R-:W-:Y:S02]  /*06b0*/  ISETP.GE.AND P6, PT, R22, UR5, PT ;  /* 0x0000000516007c0c */ /* 0x002fe4000bfc6270 */
[----:B------:R-:W-:-:S04]  /*06c0*/  SEL R21, R6, R21, !P4 ;  /* 0x0000001506157207 */ /* 0x000fc80006000000 */
[----:B------:R-:W-:-:S07]  /*06d0*/  ISETP.GE.AND P5, PT, R21, UR5, PT ;  /* 0x0000000515007c0c */ /* 0x000fce000bfa6270 */
[----:B------:R-:W-:Y:S06]  /*06e0*/  @P6 BRA `(.L_x_86) ;  /* 0x0000000000586947 */ /* 0x000fec0003800000 */
[----:B------:R-:W-:-:S05]  /*06f0*/  IABS R22, R12 ;  /* 0x0000000c00167213 */ /* 0x000fca0000000000 */
[----:B------:R-:W-:-:S04]  /*0700*/  IMAD.HI.U32 R7, R7, R22, RZ ;  /* 0x0000001607077227 */ /* 0x000fc800078e00ff */
[----:B------:R-:W-:-:S04]  /*0710*/  IMAD.MOV R7, RZ, RZ, -R7 ;  /* 0x000000ffff077224 */ /* 0x000fc800078e0a07 */
[----:B------:R-:W-:-:S05]  /*0720*/  IMAD R22, R17, R7, R22 ;  /* 0x0000000711167224 */ /* 0x000fca00078e0216 */
[----:B------:R-:W-:-:S13]  /*0730*/  ISETP.GT.U32.AND P6, PT, R17, R22, PT ;  /* 0x000000161100720c */ /* 0x000fda0003fc4070 */
[----:B------:R-:W-:-:S05]  /*0740*/  @!P6 IMAD.IADD R22, R22, 0x1, -R17 ;  /* 0x000000011616e824 */ /* 0x000fca00078e0a11 */
[----:B------:R-:W-:-:S13]  /*0750*/  ISETP.GT.U32.AND P6, PT, R17, R22, PT ;  /* 0x000000161100720c */ /* 0x000fda0003fc4070 */
[----:B------:R-:W-:Y:S01]  /*0760*/  @!P6 IMAD.IADD R22, R22, 0x1, -R17 ;  /* 0x000000011616e824 */ /* 0x000fe200078e0a11 */
[----:B------:R-:W-:-:S13]  /*0770*/  ISETP.GE.AND P6, PT, R12, RZ, PT ;  /* 0x000000ff0c00720c */ /* 0x000fda0003fc6270 */
        /* <DEDUP_REMOVED lines=13> */
.L_x_86:
[----:B0-----:R-:W-:Y:S05]  /*0850*/  BSYNC.RECONVERGENT B2 ;  /* 0x0000000000027941 */ /* 0x001fea0003800200 */
.L_x_85:
        /* <DEDUP_REMOVED lines=23> */
.L_x_84:
[----:B01----:R-:W-:Y:S05]  /*09d0*/  BSYNC.RECONVERGENT B1 ;  /* 0x0000000000017941 */ /* 0x003fea0003800200 */
.L_x_83:
[----:B------:R-:W-:Y:S04]  /*09e0*/  BSSY.RECONVERGENT B2, `(.L_x_87) ;  /* 0x000016d000027945 */ /* 0x000fe80003800200 */
[----:B------:R-:W-:Y:S04]  /*09f0*/  BSSY.RELIABLE B1, `(.L_x_88) ;  /* 0x000013a000017945 */ /* 0x000fe80003800100 */
[----:B------:R-:W-:Y:S05]  /*0a00*/  @!P2 BRA `(.L_x_89) ;  /* 0x000000040098a947 */ /* 0x000fea0003800000 */
[----:B---3--:R-:W-:Y:S01]  /*0a10*/  IABS R8, R15 ;  /* 0x0000000f00087213 */ /* 0x008fe20000000000 */
[----:B------:R-:W-:Y:S01]  /*0a20*/  BSSY.RECONVERGENT B3, `(.L_x_90) ;  /* 0x0000031000037945 */ /* 0x000fe20003800200 */
        /* <DEDUP_REMOVED lines=48> */
.L_x_91:
[----:B------:R-:W-:Y:S05]  /*0d30*/  BSYNC.RECONVERGENT B3 ;  /* 0x0000000000037941 */ /* 0x000fea0003800200 */
.L_x_90:
[----:B------:R-:W-:Y:S05]  /*0d40*/  @!P2 BRA `(.L_x_92) ;  /* 0x000000040094a947 */ /* 0x000fea0003800000 */
[----:B------:R-:W-:Y:S01]  /*0d50*/  IABS R8, R15 ;  /* 0x0000000f00087213 */ /* 0x000fe20000000000 */
        /* <DEDUP_REMOVED lines=35> */
[----:B------:R-:W-:Y:S01]  /*0f90*/  @!P0 IMAD.IADD R6, R6, 0x1, -R8 ;  /* 0x0000000106068824 */ /* 0x000fe200078e0a08 */
[----:B------:R-:W-:-:S03]  /*0fa0*/  ISETP.GE.AND P0, PT, R15, RZ, PT ;  /* 0x000000ff0f00720c */ /* 0x000fc60003f06270 */
[----:B------:R-:W-:-:S05]  /*0fb0*/  @!P5 IMAD.MOV R6, RZ, RZ, -R6 ;  /* 0x000000ffff06d224 */ /* 0x000fca00078e0a06 */
[----:B------:R-:W-:-:S04]  /*0fc0*/  SEL R6, R7, R6, !P4 ;  /* 0x0000000607067207 */ /* 0x000fc80006000000 */
[----:B------:R-:W-:-:S13]  /*0fd0*/  ISETP.EQ.OR P0, PT, R6, 0x1, !P0 ;  /* 0x000000010600780c */ /* 0x000fda0004702670 */
        /* <DEDUP_REMOVED lines=8> */
.L_x_93:
[----:B------:R-:W-:Y:S05]  /*1060*/  BSYNC.RECONVERGENT B3 ;  /* 0x0000000000037941 */ /* 0x000fea0003800200 */
.L_x_89:
        /* <DEDUP_REMOVED lines=17> */
[----:B------:R-:W-:Y:S01]  /*1180*/  @!P0 IADD3 R7, PT, PT, R7, -R8, RZ ;  /* 0x8000000807078210 */ /* 0x000fe20007ffe0ff */
        /* <DEDUP_REMOVED lines=21> */
[----:B------:R-:W-:-:S05]  /*12e0*/  @!P5 IMAD.MOV R6, RZ, RZ, -R6 ;  /* 0x000000ffff06d224 */ /* 0x000fca00078e0a06 */
        /* <DEDUP_REMOVED lines=10> */
.L_x_95:
[----:B------:R-:W-:Y:S05]  /*1390*/  BSYNC.RECONVERGENT B3 ;  /* 0x0000000000037941 */ /* 0x000fea0003800200 */
.L_x_92:
[----:B------:R-:W-:Y:S05]  /*13a0*/  @!P2 BRA `(.L_x_96) ;  /* 0x00000004009ca947 */ /* 0x000fea0003800000 */
[----:B------:R-:W-:Y:S01]  /*13b0*/  IABS R8, R15 ;  /* 0x0000000f00087213 */ /* 0x000fe20000000000 */
[----:B------:R-:W-:Y:S01]  /*13c0*/  BSSY.RECONVERGENT B3, `(.L_x_94) ;  /* 0x0000031000037945 */ /* 0x000fe20003800200 */
        /* <DEDUP_REMOVED lines=48> */
.L_x_97:
[----:B------:R-:W-:Y:S05]  /*16d0*/  BSYNC.RECONVERGENT B3 ;  /* 0x0000000000037941 */ /* 0x000fea0003800200 */
.L_x_94:
[----:B------:R-:W-:Y:S05]  /*16e0*/  @!P2 BRA `(.L_x_98) ;  /* 0x0000000400a0a947 */ /* 0x000fea0003800000 */
[----:B---3--:R-:W-:Y:S01]  /*16f0*/  IABS R8, R15 ;  /* 0x0000000f00087213 */ /* 0x008fe20000000000 */
        /* <DEDUP_REMOVED lines=49> */
.L_x_99:
[----:B------:R-:W-:Y:S05]  /*1a10*/  BSYNC.RECONVERGENT B3 ;  /* 0x0000000000037941 */ /* 0x000fea0003800200 */
.L_x_96:
[----:B------:R-:W-:Y:S05]  /*1a20*/  @!P2 BREAK.RELIABLE B1 ;  /* 0x000000000001a942 */ /* 0x000fea0003800100 */
        /* <DEDUP_REMOVED lines=51> */
.L_x_101:
[----:B------:R-:W-:Y:S05]  /*1d60*/  BSYNC.RECONVERGENT B3 ;  /* 0x0000000000037941 */ /* 0x000fea0003800200 */
.L_x_98:
[----:B------:R-:W-:Y:S05]  /*1d70*/  @!P2 BREAK.RELIABLE B1 ;  /* 0x000000000001a942 */ /* 0x000fea0003800100 */
[----:B------:R-:W-:Y:S05]  /*1d80*/  @!P2 BRA `(.L_x_100) ;  /* 0x0000000000c8a947 */ /* 0x000fea0003800000 */
[----:B------:R-:W-:Y:S05]  /*1d90*/  BSYNC.RELIABLE B1 ;  /* 0x0000000000017941 */ /* 0x000fea0003800100 */
.L_x_88:
[----:B---3--:R-:W-:Y:S02]  /*1da0*/  IABS R8, R15 ;  /* 0x0000000f00087213 */ /* 0x008fe40000000000 */
        /* <DEDUP_REMOVED lines=48> */
.L_x_100:
[----:B------:R-:W-:Y:S05]  /*20b0*/  BSYNC.RECONVERGENT B2 ;  /* 0x0000000000027941 */ /* 0x000fea0003800200 */
.L_x_87:
[----:B------:R-:W-:Y:S02]  /*20c0*/  VIADD R18, R18, UR7 ;  /* 0x0000000712127c36 */ /* 0x000fe40008000000 */
[----:B------:R-:W-:Y:S01]  /*20d0*/  VIADD R16, R16, -UR7 ;  /* 0x8000000710107c36 */ /* 0x000fe20008000000 */
[----:B------:R-:W-:Y:S06]  /*20e0*/  @P3 BRA `(.L_x_102) ;  /* 0xffffffe0008c3947 */ /* 0x000fec000383ffff */
[----:B------:R-:W-:Y:S02]  /*20f0*/  IABS R4, R13 ;  /* 0x0000000d00047213 */ /* 0x000fe40000000000 */
[----:B------:R-:W-:Y:S02]  /*2100*/  IABS R8, R11 ;  /* 0x0000000b00087213 */ /* 0x000fe40000000000 */
[----:B------:R-:W0:Y:S01]  /*2110*/  I2F.RP R5, R4 ;  /* 0x0000000400057306 */ /* 0x000e220000209400 */
[-C--:B------:R-:W-:Y:S02]  /*2120*/  IABS R6, R13.reuse ;  /* 0x0000000d00067213 */ /* 0x080fe40000000000 */
[----:B------:R-:W-:Y:S02]  /*2130*/  IABS R16, R0 ;  /* 0x0000000000107213 */ /* 0x000fe40000000000 */
[-C--:B------:R-:W-:Y:S01]  /*2140*/  LOP3.LUT R11, R11, R13.reuse, RZ, 0x3c, !PT ;  /* 0x0000000d0b0b7212 */ /* 0x080fe200078e3cff */
[----:B------:R-:W-:Y:S01]  /*2150*/  IMAD.MOV R9, RZ, RZ, -R6 ;  /* 0x000000ffff097224 */ /* 0x000fe200078e0a06 */
[----:B------:R-:W-:Y:S01]  /*2160*/  LOP3.LUT R0, R0, R13, RZ, 0x3c, !PT ;  /* 0x0000000d00007212 */ /* 0x000fe200078e3cff */
        /* <DEDUP_REMOVED lines=10> */
[----:B------:R-:W-:Y:S02]  /*2210*/  IMAD R7, R5, R9, R8 ;  /* 0x0000000905077224 */ /* 0x000fe400078e0208 */
[----:B------:R-:W-:-:S03]  /*2220*/  IMAD.HI.U32 R6, R3, R2, RZ ;  /* 0x0000000203067227 */ /* 0x000fc600078e00ff */
[----:B------:R-:W-:Y:S01]  /*2230*/  ISETP.GT.U32.AND P0, PT, R4, R7, PT ;  /* 0x000000070400720c */ /* 0x000fe20003f04070 */
[----:B------:R-:W-:-:S04]  /*2240*/  IMAD.HI.U32 R8, R3, R16, RZ ;  /* 0x0000001003087227 */ /* 0x000fc800078e00ff */
[-C--:B------:R-:W-:Y:S02]  /*2250*/  IMAD R3, R6, R9.reuse, R2 ;  /* 0x0000000906037224 */ /* 0x080fe400078e0202 */
[----:B------:R-:W-:-:S03]  /*2260*/  IMAD R9, R8, R9, R16 ;  /* 0x0000000908097224 */ /* 0x000fc600078e0210 */
[C---:B------:R-:W-:Y:S02]  /*2270*/  ISETP.GT.U32.AND P6, PT, R4.reuse, R3, PT ;  /* 0x000000030400720c */ /* 0x040fe40003fc4070 */
[----:B------:R-:W-:Y:S01]  /*2280*/  ISETP.GT.U32.AND P5, PT, R4, R9, PT ;  /* 0x000000090400720c */ /* 0x000fe20003fa4070 */
[----:B------:R-:W-:Y:S01]  /*2290*/  @!P0 IMAD.IADD R7, R7, 0x1, -R4 ;  /* 0x0000000107078824 */ /* 0x000fe200078e0a04 */
[----:B------:R-:W-:Y:S02]  /*22a0*/  @!P0 IADD3 R5, PT, PT, R5, 0x1, RZ ;  /* 0x0000000105058810 */ /* 0x000fe40007ffe0ff */
[----:B------:R-:W-:Y:S02]  /*22b0*/  ISETP.GE.AND P0, PT, R11, RZ, PT ;  /* 0x000000ff0b00720c */ /* 0x000fe40003f06270 */
[----:B------:R-:W-:-:S05]  /*22c0*/  ISETP.GE.U32.AND P2, PT, R7, R4, PT ;  /* 0x000000040700720c */ /* 0x000fca0003f46070 */
[--C-:B------:R-:W-:Y:S02]  /*22d0*/  @!P6 IMAD.IADD R3, R3, 0x1, -R4.reuse ;  /* 0x000000010303e824 */ /* 0x100fe400078e0a04 */
[----:B------:R-:W-:Y:S02]  /*22e0*/  @!P5 IMAD.IADD R9, R9, 0x1, -R4 ;  /* 0x000000010909d824 */ /* 0x000fe400078e0a04 */
[----:B------:R-:W-:Y:S01]  /*22f0*/  @!P6 VIADD R6, R6, 0x1 ;  /* 0x000000010606e836 */ /* 0x000fe20000000000 */
[-C--:B------:R-:W-:Y:S01]  /*2300*/  ISETP.GE.U32.AND P4, PT, R3, R4.reuse, PT ;  /* 0x000000040300720c */ /* 0x080fe20003f86070 */
[----:B------:R-:W-:Y:S01]  /*2310*/  @!P5 VIADD R8, R8, 0x1 ;  /* 0x000000010808d836 */ /* 0x000fe20000000000 */
[----:B------:R-:W0:Y:S01]  /*2320*/  LDC.64 R2, c[0x0][0x388] ;  /* 0x0000e200ff027b82 */ /* 0x000e220000000a00 */
[----:B------:R-:W-:Y:S01]  /*2330*/  ISETP.GE.U32.AND P3, PT, R9, R4, PT ;  /* 0x000000040900720c */ /* 0x000fe20003f66070 */
[----:B------:R-:W-:Y:S01]  /*2340*/  @P2 VIADD R5, R5, 0x1 ;  /* 0x0000000105052836 */ /* 0x000fe20000000000 */
[----:B------:R-:W-:-:S02]  /*2350*/  ISETP.GE.AND P2, PT, R10, RZ, PT ;  /* 0x000000ff0a00720c */ /* 0x000fc40003f46270 */
[----:B------:R-:W-:Y:S01]  /*2360*/  ISETP.GE.AND P6, PT, R0, RZ, PT ;  /* 0x000000ff0000720c */ /* 0x000fe20003fc6270 */
[----:B------:R-:W-:Y:S01]  /*2370*/  @!P0 IMAD.MOV R5, RZ, RZ, -R5 ;  /* 0x000000ffff058224 */ /* 0x000fe200078e0a05 */
[----:B------:R-:W-:-:S04]  /*2380*/  LOP3.LUT R0, RZ, R13, RZ, 0x33, !PT ;  /* 0x0000000dff007212 */ /* 0x000fc800078e33ff */
[----:B------:R-:W-:-:S03]  /*2390*/  @P4 VIADD R6, R6, 0x1 ;  /* 0x0000000106064836 */ /* 0x000fc60000000000 */
[----:B------:R-:W-:Y:S02]  /*23a0*/  @P3 IADD3 R8, PT, PT, R8, 0x1, RZ ;  /* 0x0000000108083810 */ /* 0x000fe40007ffe0ff */
[----:B------:R-:W-:Y:S01]  /*23b0*/  @!P2 IMAD.MOV R6, RZ, RZ, -R6 ;  /* 0x000000ffff06a224 */ /* 0x000fe200078e0a06 */
[----:B------:R-:W-:Y:S02]  /*23c0*/  ISETP.NE.AND P3, PT, R13, RZ, PT ;  /* 0x000000ff0d00720c */ /* 0x000fe40003f65270 */
[----:B------:R-:W-:Y:S02]  /*23d0*/  @!P6 IMAD.MOV R8, RZ, RZ, -R8 ;  /* 0x000000ffff08e224 */ /* 0x000fe400078e0a08 */
[C---:B------:R-:W-:Y:S02]  /*23e0*/  SEL R5, R0.reuse, R5, !P3 ;  /* 0x0000000500057207 */ /* 0x040fe40005800000 */
[----:B------:R-:W-:Y:S01]  /*23f0*/  SEL R7, R0, R6, !P3 ;  /* 0x0000000600077207 */ /* 0x000fe20005800000 */
[----:B0-----:R-:W-:Y:S01]  /*2400*/  IMAD.WIDE R2, R12, 0x3, R2 ;  /* 0x000000030c027825 */ /* 0x001fe200078e0202 */
[----:B------:R-:W-:-:S04]  /*2410*/  SEL R9, R0, R8, !P3 ;  /* 0x0000000800097207 */ /* 0x000fc80005800000 */
[----:B------:R2:W-:Y:S04]  /*2420*/  STG.E.U8 desc[UR8][R2.64], R5 ;  /* 0x0000000502007986 */ /* 0x0005e8000c101108 */
[----:B------:R2:W-:Y:S04]  /*2430*/  STG.E.U8 desc[UR8][R2.64+0x1], R7 ;  /* 0x0000010702007986 */ /* 0x0005e8000c101108 */
[----:B------:R2:W-:Y:S02]  /*2440*/  STG.E.U8 desc[UR8][R2.64+0x2], R9 ;  /* 0x0000020902007986 */ /* 0x0005e4000c101108 */
.L_x_82:
[----:B01----:R-:W-:Y:S05]  /*2450*/  BSYNC.RECONVERGENT B0 ;  /* 0x0000000000007941 */ /* 0x003fea0003800200 */
.L_x_81:
[----:B------:R-:W-:Y:S05]  /*2460*/  WARPSYNC.ALL ;  /* 0x0000000000007948 */ /* 0x000fea0003800000 */
[----:B------:R-:W-:Y:S01]  /*2470*/  VIADD R12, R12, 0x1 ;  /* 0x000000010c0c7836 */ /* 0x000fe20000000000 */
[----:B------:R-:W-:Y:S06]  /*2480*/  @P1 BRA `(.L_x_103) ;  /* 0xffffffdc00601947 */ /* 0x000fec000383ffff */
[----:B------:R-:W-:Y:S05]  /*2490*/  EXIT ;  /* 0x000000000000794d */ /* 0x000fea0003800000 */
        .weak           $__internal_1_$__cuda_sm3x_div_rn_noftz_f32_slowpath
        .type           $__internal_1_$__cuda_sm3x_div_rn_noftz_f32_slowpath,@function
        .size           $__internal_1_$__cuda_sm3x_div_rn_noftz_f32_slowpath,(.L_x_114 - $__internal_1_$__cuda_sm3x_div_rn_noftz_f32_slowpath)
$__internal_1_$__cuda_sm3x_div_rn_noftz_f32_slowpath:
[--C-:B------:R-:W-:Y:S01]  /*24a0*/  SHF.R.U32.HI R3, RZ, 0x17, R0.reuse ;  /* 0x00000017ff037819 */ /* 0x100fe20000011600 */
[----:B------:R-:W-:-:S03]  /*24b0*/  IMAD.MOV.U32 R4, RZ, RZ, R0 ;  /* 0x000000ffff047224 */ /* 0x000fc600078e0000 */
[----:B------:R-:W-:-:S04]  /*24c0*/  LOP3.LUT R3, R3, 0xff, RZ, 0xc0, !PT ;  /* 0x000000ff03037812 */ /* 0x000fc800078ec0ff */
[----:B------:R-:W-:-:S04]  /*24d0*/  IADD3 R6, PT, PT, R3, -0x1, RZ ;  /* 0xffffffff03067810 */ /* 0x000fc80007ffe0ff */
[----:B------:R-:W-:-:S13]  /*24e0*/  ISETP.GT.U32.OR P0, PT, R6, 0xfd, !PT ;  /* 0x000000fd0600780c */ /* 0x000fda0007f04470 */
[----:B------:R-:W-:Y:S01]  /*24f0*/  @!P0 IMAD.MOV.U32 R5, RZ, RZ, RZ ;  /* 0x000000ffff058224 */ /* 0x000fe200078e00ff */
[----:B------:R-:W-:Y:S06]  /*2500*/  @!P0 BRA `(.L_x_104) ;  /* 0x00000000003c8947 */ /* 0x000fec0003800000 */
[----:B------:R-:W-:-:S13]  /*2510*/  FSETP.GTU.FTZ.AND P0, PT, |R0|, +INF , PT ;  /* 0x7f8000000000780b */ /* 0x000fda0003f1c200 */
[----:B------:R-:W-:Y:S05]  /*2520*/  @P0 BRA `(.L_x_105) ;  /* 0x0000000400280947 */ /* 0x000fea0003800000 */
[----:B------:R-:W-:-:S05]  /*2530*/  IMAD.MOV.U32 R5, RZ, RZ, 0x46400000 ;  /* 0x46400000ff057424 */ /* 0x000fca00078e00ff */
[----:B------:R-:W-:-:S13]  /*2540*/  LOP3.LUT P0, RZ, R5, 0x7fffffff, R4, 0xc8, !PT ;  /* 0x7fffffff05ff7812 */ /* 0x000fda000780c804 */
[----:B------:R-:W-:Y:S05]  /*2550*/  @!P0 BRA `(.L_x_106) ;  /* 0x0000000400148947 */ /* 0x000fea0003800000 */
[----:B------:R-:W-:-:S13]  /*2560*/  LOP3.LUT P0, RZ, R4, 0x7fffffff, RZ, 0xc0, !PT ;  /* 0x7fffffff04ff7812 */ /* 0x000fda000780c0ff */
[----:B------:R-:W-:Y:S05]  /*2570*/  @!P0 BRA `(.L_x_107) ;  /* 0x0000000400048947 */ /* 0x000fea0003800000 */
[----:B------:R-:W-:Y:S02]  /*2580*/  FSETP.NEU.FTZ.AND P0, PT, |R0|, +INF , PT ;  /* 0x7f8000000000780b */ /* 0x000fe40003f1d200 */
[----:B------:R-:W-:-:S04]  /*2590*/  LOP3.LUT P1, RZ, R5, 0x7fffffff, RZ, 0xc0, !PT ;  /* 0x7fffffff05ff7812 */ /* 0x000fc8000782c0ff */
[----:B------:R-:W-:-:S13]  /*25a0*/  PLOP3.LUT P0, PT, P0, P1, PT, 0x2f, 0xf2 ;  /* 0x0000000000f2781c */ /* 0x000fda0000702577 */
[----:B------:R-:W-:Y:S05]  /*25b0*/  @P0 BRA `(.L_x_108) ;  /* 0x0000000000e80947 */ /* 0x000fea0003800000 */
[----:B------:R-:W-:-:S13]  /*25c0*/  ISETP.GE.AND P0, PT, R6, RZ, PT ;  /* 0x000000ff0600720c */ /* 0x000fda0003f06270 */
[----:B------:R-:W-:Y:S02]  /*25d0*/  @P0 IMAD.MOV.U32 R5, RZ, RZ, RZ ;  /* 0x000000ffff050224 */ /* 0x000fe400078e00ff */
[----:B------:R-:W-:Y:S01]  /*25e0*/  @!P0 FFMA R4, R0, 1.84467440737095516160e+19, RZ ;  /* 0x5f80000000048823 */ /* 0x000fe200000000ff */
[----:B------:R-:W-:-:S07]  /*25f0*/  @!P0 MOV R5, 0xffffffc0 ;  /* 0xffffffc000058802 */ /* 0x000fce0000000f00 */
.L_x_104:
[----:B------:R-:W-:Y:S01]  /*2600*/  UMOV UR4, 0x46400000 ;  /* 0x4640000000047882 */ /* 0x000fe20000000000 */
[----:B------:R-:W-:Y:S01]  /*2610*/  VIADD R3, R3, 0xffffff81 ;  /* 0xffffff8103037836 */ /* 0x000fe20000000000 */
[----:B------:R-:W-:-:S03]  /*2620*/  UIADD3 UR4, UPT, UPT, UR4, -0x6800000, URZ ;  /* 0xf980000004047890 */ /* 0x000fc6000fffe0ff */
[----:B------:R-:W-:Y:S01]  /*2630*/  IMAD R0, R3, -0x800000, R4 ;  /* 0xff80000003007824 */ /* 0x000fe200078e0204 */
[----:B------:R-:W-:Y:S02]  /*2640*/  IADD3 R5, PT, PT, R5, -0xd, R3 ;  /* 0xfffffff305057810 */ /* 0x000fe40007ffe003 */
[----:B------:R-:W-:-:S03]  /*2650*/  FADD.FTZ R7, -RZ, -UR4 ;  /* 0x80000004ff077e21 */ /* 0x000fc60008010100 */
[----:B------:R-:W0:Y:S02]  /*2660*/  MUFU.RCP R6, UR4 ;  /* 0x0000000400067d08 */ /* 0x000e240008001000 */
[----:B0-----:R-:W-:-:S04]  /*2670*/  FFMA R9, R6, R7, 1 ;  /* 0x3f80000006097423 */ /* 0x001fc80000000007 */
[----:B------:R-:W-:-:S04]  /*2680*/  FFMA R9, R6, R9, R6 ;  /* 0x0000000906097223 */ /* 0x000fc80000000006 */
[----:B------:R-:W-:-:S04]  /*2690*/  FFMA R4, R0, R9, RZ ;  /* 0x0000000900047223 */ /* 0x000fc800000000ff */
[----:B------:R-:W-:-:S04]  /*26a0*/  FFMA R6, R7, R4, R0 ;  /* 0x0000000407067223 */ /* 0x000fc80000000000 */
[----:B------:R-:W-:-:S04]  /*26b0*/  FFMA R6, R9, R6, R4 ;  /* 0x0000000609067223 */ /* 0x000fc80000000004 */
[----:B------:R-:W-:-:S04]  /*26c0*/  FFMA R7, R7, R6, R0 ;  /* 0x0000000607077223 */ /* 0x000fc80000000000 */
        /* <DEDUP_REMOVED lines=14> */
[CCC-:B------:R-:W-:Y:S01]  /*27b0*/  FFMA.RZ R0, R9.reuse, R7.reuse, R6.reuse ;  /* 0x0000000709007223 */ /* 0x1c0fe2000000c006 */
[C---:B------:R-:W-:Y:S02]  /*27c0*/  ISETP.NE.AND P2, PT, R8.reuse, RZ, PT ;  /* 0x000000ff0800720c */ /* 0x040fe40003f45270 */
[----:B------:R-:W-:Y:S02]  /*27d0*/  ISETP.NE.AND P1, PT, R8, RZ, PT ;  /* 0x000000ff0800720c */ /* 0x000fe40003f25270 */
[----:B------:R-:W-:Y:S01]  /*27e0*/  LOP3.LUT R3, R0, 0x7fffff, RZ, 0xc0, !PT ;  /* 0x007fffff00037812 */ /* 0x000fe200078ec0ff */
[CCC-:B------:R-:W-:Y:S01]  /*27f0*/  FFMA.RP R0, R9.reuse, R7.reuse, R6.reuse ;  /* 0x0000000709007223 */ /* 0x1c0fe20000008006 */
[----:B------:R-:W-:Y:S01]  /*2800*/  FFMA.RM R9, R9, R7, R6 ;  /* 0x0000000709097223 */ /* 0x000fe20000004006 */
[C---:B------:R-:W-:Y:S01]  /*2810*/  VIADD R6, R8.reuse, 0x20 ;  /* 0x0000002008067836 */ /* 0x040fe20000000000 */
[----:B------:R-:W-:Y:S02]  /*2820*/  LOP3.LUT R3, R3, 0x800000, RZ, 0xfc, !PT ;  /* 0x0080000003037812 */ /* 0x000fe400078efcff */
[----:B------:R-:W-:-:S02]  /*2830*/  IADD3 R5, PT, PT, -R8, RZ, RZ ;  /* 0x000000ff08057210 */ /* 0x000fc40007ffe1ff */
[----:B------:R-:W-:Y:S02]  /*2840*/  SHF.L.U32 R6, R3, R6, RZ ;  /* 0x0000000603067219 */ /* 0x000fe400000006ff */
[----:B------:R-:W-:Y:S02]  /*2850*/  FSETP.NEU.FTZ.AND P0, PT, R0, R9, PT ;  /* 0x000000090000720b */ /* 0x000fe40003f1d000 */
        /* <DEDUP_REMOVED lines=11> */
.L_x_110:
[----:B------:R-:W-:-:S04]  /*2910*/  LOP3.LUT R4, R4, 0x80000000, RZ, 0xc0, !PT ;  /* 0x8000000004047812 */ /* 0x000fc800078ec0ff */
[----:B------:R-:W-:Y:S01]  /*2920*/  LOP3.LUT R4, R4, 0x7f800000, RZ, 0xfc, !PT ;  /* 0x7f80000004047812 */ /* 0x000fe200078efcff */
[----:B------:R-:W-:Y:S06]  /*2930*/  BRA `(.L_x_111) ;  /* 0x0000000000287947 */ /* 0x000fec0003800000 */
.L_x_109:
[----:B------:R-:W-:Y:S01]  /*2940*/  IMAD R4, R5, 0x800000, R4 ;  /* 0x0080000005047824 */ /* 0x000fe200078e0204 */
[----:B------:R-:W-:Y:S06]  /*2950*/  BRA `(.L_x_111) ;  /* 0x0000000000207947 */ /* 0x000fec0003800000 */
.L_x_108:
[----:B------:R-:W-:-:S04]  /*2960*/  LOP3.LUT R4, R5, 0x80000000, R4, 0x48, !PT ;  /* 0x8000000005047812 */ /* 0x000fc800078e4804 */
[----:B------:R-:W-:Y:S01]  /*2970*/  LOP3.LUT R4, R4, 0x7f800000, RZ, 0xfc, !PT ;  /* 0x7f80000004047812 */ /* 0x000fe200078efcff */
[----:B------:R-:W-:Y:S06]  /*2980*/  BRA `(.L_x_111) ;  /* 0x0000000000147947 */ /* 0x000fec0003800000 */
.L_x_107:
[----:B------:R-:W-:Y:S01]  /*2990*/  LOP3.LUT R4, R5, 0x80000000, R4, 0x48, !PT ;  /* 0x8000000005047812 */ /* 0x000fe200078e4804 */
[----:B------:R-:W-:Y:S06]  /*29a0*/  BRA `(.L_x_111) ;  /* 0x00000000000c7947 */ /* 0x000fec0003800000 */
.L_x_106:
[----:B------:R-:W0:Y:S01]  /*29b0*/  MUFU.RSQ R4, -QNAN ;  /* 0xffc0000000047908 */ /* 0x000e220000001400 */
[----:B------:R-:W-:Y:S05]  /*29c0*/  BRA `(.L_x_111) ;  /* 0x0000000000047947 */ /* 0x000fea0003800000 */
.L_x_105:
[----:B------:R-:W-:-:S07]  /*29d0*/  FADD.FTZ R4, R0, 12288 ;  /* 0x4640000000047421 */ /* 0x000fce0000010000 */
.L_x_111:
[----:B------:R-:W-:-:S04]  /*29e0*/  IMAD.MOV.U32 R3, RZ, RZ, 0x0 ;  /* 0x00000000ff037424 */ /* 0x000fc800078e00ff */
[----:B0-----:R-:W-:Y:S05]  /*29f0*/  RET.REL.NODEC R2 `(_Z22imageFilterKernelPartAP6uchar3S0_ii) ;  /* 0xffffffd402807950 */ /* 0x001fea0003c3ffff */
.L_x_112:
        /* <DEDUP_REMOVED lines=16> */
.L_x_114:


//--------------------- .nv.global.init           --------------------------
	.section	.nv.global.init,"aw",@progbits
	.align	4
.nv.global.init:
	.type		sobel,@object
	.size		sobel,(boxBlur - sobel)
sobel:
        /*0000*/ 	.byte	0x04, 0x00, 0x00, 0x00, 0x03, 0x00, 0x00, 0x00, 0x02, 0x00, 0x00, 0x00, 0x01, 0x00, 0x00, 0x00
        /* <DEDUP_REMOVED lines=19> */
        /*0140*/ 	.byte	0xfc, 0xff, 0xff, 0xff
	.type		boxBlur,@object
	.size		boxBlur,(sharpen - boxBlur)
boxBlur:
        /* <DEDUP_REMOVED lines=21> */
	.type		sharpen,@object
	.size		sharpen,(.L_1 - sharpen)
sharpen:
        /* <DEDUP_REMOVED lines=21> */
.L_1:


//--------------------- .nv.shared._Z17imageFilterKernelP6uchar3S0_iic --------------------------
	.section	.nv.shared._Z17imageFilterKernelP6uchar3S0_iic,"aw",@nobits
	.sectionflags	@""
.nv.shared._Z17imageFilterKernelP6uchar3S0_iic:
	.zero		50176


//--------------------- .nv.shared.reserved.0     --------------------------
	.section	.nv.shared.reserved.0,"aw",@nobits
	.weak		__nv_reservedSMEM_offset_0_alias
	.size		__nv_reservedSMEM_offset_0_alias, 0, 64
	.other		__nv_reservedSMEM_offset_0_alias,@"STO_CUDA_RESERVED_SHARED STV_DEFAULT"
__nv_reservedSMEM_offset_0_alias:
	.zero		0
	.zero		64


//--------------------- .nv.constant0._Z17imageFilterKernelP6uchar3S0_iic --------------------------
	.section	.nv.constant0._Z17imageFilterKernelP6uchar3S0_iic,"a",@progbits
	.sectionflags	@""
	.align	4
.nv.constant0._Z17imageFilterKernelP6uchar3S0_iic:
	.zero		921


//--------------------- .nv.constant0._Z22imageFilterKernelPartBP6uchar3S0_ii --------------------------
	.section	.nv.constant0._Z22imageFilterKernelPartBP6uchar3S0_ii,"a",@progbits
	.sectionflags	@""
	.align	4
.nv.constant0._Z22imageFilterKernelPartBP6uchar3S0_ii:
	.zero		920


//--------------------- .nv.constant0._Z22imageFilterKernelPartAP6uchar3S0_ii --------------------------
	.section	.nv.constant0._Z22imageFilterKernelPartAP6uchar3S0_ii,"a",@progbits
	.sectionflags	@""
	.align	4
.nv.constant0._Z22imageFilterKernelPartAP6uchar3S0_ii:
	.zero		920


//--------------------- SYMBOLS --------------------------

	.type		.nv.reservedSmem.offset0,@object
	.size		.nv.reservedSmem.offset0,0x4
	.type		.nv.reservedSmem.cap,@object
	.size		.nv.reservedSmem.cap,0x4
